def gluon_wgmma(
    a_ptr,
    b_ptr,
    c_ptr,
    M,
    N,
    K,
    stride_am,
    stride_bk,
    stride_cm,
    BLOCK_M: gl.constexpr,
    BLOCK_N: gl.constexpr,
    BLOCK_K: gl.constexpr,
    DTYPE: gl.constexpr,
    A_LAYOUT: gl.constexpr,
    B_LAYOUT: gl.constexpr,
    C_LAYOUT: gl.constexpr,
    B_SHAPE: gl.constexpr,
    TRANS_B: gl.constexpr,
    NUM_BUFFERS: gl.constexpr,
    NUM_WARPS: gl.constexpr,
):
    a_desc = tma.make_tensor_descriptor(
        a_ptr, [M, K], [stride_am, 1], [BLOCK_M, BLOCK_K], A_LAYOUT
    )
    b_desc = tma.make_tensor_descriptor(
        b_ptr,
        [N, K] if TRANS_B else [K, N],
        [stride_bk, 1],
        B_SHAPE,
        B_LAYOUT,
    )
    c_desc = tma.make_tensor_descriptor(
        c_ptr, [M, N], [stride_cm, 1], [BLOCK_M, BLOCK_N], C_LAYOUT
    )

    a_bufs = gl.allocate_shared_memory(
        DTYPE, [NUM_BUFFERS, BLOCK_M, BLOCK_K], A_LAYOUT
    )
    b_bufs = gl.allocate_shared_memory(DTYPE, [NUM_BUFFERS] + B_SHAPE, B_LAYOUT)

    pid_m = gl.program_id(0)
    pid_n = gl.program_id(1)
    off_m = pid_m * BLOCK_M
    off_n = pid_n * BLOCK_N

    mma_layout: gl.constexpr = pick_wgmma_layout(DTYPE, BLOCK_M, BLOCK_N, NUM_WARPS)
    acc = warpgroup_mma_init(
        gl.zeros((BLOCK_M, BLOCK_N), dtype=gl.float32, layout=mma_layout)
    )

    bars = gl.allocate_shared_memory(
        gl.int64, [NUM_BUFFERS, 1], mbarrier.MBarrierLayout()
    )
    for i in gl.static_range(NUM_BUFFERS):
        mbarrier.init(bars.index(i), count=1)
    idx = 0
    phase = 0

    for k in range(0, K, BLOCK_K):
        a = a_bufs.index(idx)
        b = b_bufs.index(idx)
        bar = bars.index(idx)
        mbarrier.expect(bar, a_desc.block_type.nbytes + b_desc.block_type.nbytes)
        tma.async_copy_global_to_shared(a_desc, [off_m, k], bar, a)
        tma.async_copy_global_to_shared(
            b_desc, [off_n, k] if TRANS_B else [k, off_n], bar, b
        )
        mbarrier.wait(bar, phase=phase)

        if TRANS_B:
            b = b.permute((1, 0))
        acc = warpgroup_mma_wait(num_outstanding=0, deps=(acc,))
        acc = warpgroup_mma(a, b, acc, is_async=True)

        idx += 1
        if idx == NUM_BUFFERS:
            idx = 0
            phase ^= 1

    acc = warpgroup_mma_wait(num_outstanding=0, deps=(acc,))
    for i in gl.static_range(NUM_BUFFERS):
        mbarrier.invalidate(bars.index(i))

    c_smem = gl.allocate_shared_memory(DTYPE, [BLOCK_M, BLOCK_N], C_LAYOUT)
    c_smem.store(acc.to(DTYPE))
    fence_async_shared()
    tma.async_copy_shared_to_global(c_desc, [off_m, off_n], c_smem)
    tma.store_wait(pendings=0)

# config = {"BLOCK_K": 128, "BLOCK_M": 128, "BLOCK_N": 64, "arch": "sm_90", "dtype": "fp8e4m3", "num_buffers": 3, "num_warps": 8, "trans_b": 1}
# arch = sm_90


// ===== COMPILED SASS (sm_90a) =====

	.target	sm_90a

	.elftype	@"ET_EXEC"


//--------------------- .note.nv.tkinfo           --------------------------
	.section	.note.nv.tkinfo,"",@"SHT_NOTE"
	.sectionflags	@"SHF_NOTE_NV_TKINFO"
	.tkinfo
        /*0018*/ 	.word	0x00000002
        /*0030*/ 	.string	""
        /*0030*/ 	.string	"ptxas"
        /*0030*/ 	.string	"Cuda compilation tools, release 13.0, V13.0.88"
        /*0030*/ 	.string	"Build cuda_13.0.r13.0/compiler.36424714_0"
        /*0030*/ 	.string	"-v  -suppress-debug-info  -lineinfo  -arch sm_90a "



//--------------------- .note.nv.cuinfo           --------------------------
	.section	.note.nv.cuinfo,"",@"SHT_NOTE"
	.sectionflags	@"SHF_NOTE_NV_CUINFO"
        /*0018*/ 	.short	0x0002
        /*001a*/ 	.short	0x005a
        /*001c*/ 	.short	0x0082
	.zero		2


//--------------------- .nv.info                  --------------------------
	.section	.nv.info,"",@"SHT_CUDA_INFO"
	.align	4


	//----- nvinfo : EIATTR_REGCOUNT
	.align		4
        /*0000*/ 	.byte	0x04, 0x2f
        /*0002*/ 	.short	(.L_1 - .L_0)
	.align		4
.L_0:
        /*0004*/ 	.word	index@(gluon_wgmma)
        /*0008*/ 	.word	0x0000003a


	//----- nvinfo : EIATTR_FRAME_SIZE
	.align		4
.L_1:
        /*000c*/ 	.byte	0x04, 0x11
        /*000e*/ 	.short	(.L_3 - .L_2)
	.align		4
.L_2:
        /*0010*/ 	.word	index@(gluon_wgmma)
        /*0014*/ 	.word	0x00000000


	//----- nvinfo : EIATTR_MIN_STACK_SIZE
	.align		4
.L_3:
        /*0018*/ 	.byte	0x04, 0x12
        /*001a*/ 	.short	(.L_5 - .L_4)
	.align		4
.L_4:
        /*001c*/ 	.word	index@(gluon_wgmma)
        /*0020*/ 	.word	0x00000000
.L_5:


//--------------------- .nv.compat                --------------------------
	.section	.nv.compat,"",@"SHT_CUDA_COMPAT_INFO"
	.align	4
        /*0000*/ 	.byte	0x02, 0x09, 0x01, 0x00, 0x02, 0x02, 0x04, 0x00, 0x02, 0x05, 0x05, 0x00, 0x03, 0x07, 0x01, 0x01
        /*0010*/ 	.byte	0x02, 0x03, 0x03, 0x00, 0x02, 0x06, 0x01, 0x00, 0x04, 0x0b, 0x08, 0x00, 0x00, 0x00, 0x00, 0x00
        /*0020*/ 	.byte	0x00, 0x00, 0x00, 0x00


//--------------------- .nv.info.gluon_wgmma      --------------------------
	.section	.nv.info.gluon_wgmma,"",@"SHT_CUDA_INFO"
	.sectionflags	@""
	.align	4


	//----- nvinfo : EIATTR_CUDA_API_VERSION
	.align		4
        /*0000*/ 	.byte	0x04, 0x37
        /*0002*/ 	.short	(.L_7 - .L_6)
.L_6:
        /*0004*/ 	.word	0x00000082


	//----- nvinfo : EIATTR_KPARAM_INFO
	.align		4
.L_7:
        /*0008*/ 	.byte	0x04, 0x17
        /*000a*/ 	.short	(.L_9 - .L_8)
.L_8:
        /*000c*/ 	.word	0x00000000
        /*0010*/ 	.short	0x000a
        /*0012*/ 	.short	0x0048
        /*0014*/ 	.byte	0x00, 0xf4, 0x21, 0x00


	//----- nvinfo : EIATTR_KPARAM_INFO
	.align		4
.L_9:
        /*0018*/ 	.byte	0x04, 0x17
        /*001a*/ 	.short	(.L_11 - .L_10)
.L_10:
        /*001c*/ 	.word	0x00000000
        /*0020*/ 	.short	0x0009
        /*0022*/ 	.short	0x0040
        /*0024*/ 	.byte	0x00, 0xf4, 0x21, 0x00


	//----- nvinfo : EIATTR_KPARAM_INFO
	.align		4
.L_11:
        /*0028*/ 	.byte	0x04, 0x17
        /*002a*/ 	.short	(.L_13 - .L_12)
.L_12:
        /*002c*/ 	.word	0x00000000
        /*0030*/ 	.short	0x0008
        /*0032*/ 	.short	0x0038
        /*0034*/ 	.byte	0x00, 0xf0, 0x21, 0x00


	//----- nvinfo : EIATTR_KPARAM_INFO
	.align		4
.L_13:
        /*0038*/ 	.byte	0x04, 0x17
        /*003a*/ 	.short	(.L_15 - .L_14)
.L_14:
        /*003c*/ 	.word	0x00000000
        /*0040*/ 	.short	0x0007
        /*0042*/ 	.short	0x0030
        /*0044*/ 	.byte	0x00, 0xf0, 0x21, 0x00


	//----- nvinfo : EIATTR_KPARAM_INFO
	.align		4
.L_15:
        /*0048*/ 	.byte	0x04, 0x17
        /*004a*/ 	.short	(.L_17 - .L_16)
.L_16:
        /*004c*/ 	.word	0x00000000
        /*0050*/ 	.short	0x0006
        /*0052*/ 	.short	0x0028
        /*0054*/ 	.byte	0x00, 0xf0, 0x21, 0x00


	//----- nvinfo : EIATTR_KPARAM_INFO
	.align		4
.L_17:
        /*0058*/ 	.byte	0x04, 0x17
        /*005a*/ 	.short	(.L_19 - .L_18)
.L_18:
        /*005c*/ 	.word	0x00000000
        /*0060*/ 	.short	0x0005
        /*0062*/ 	.short	0x0020
        /*0064*/ 	.byte	0x00, 0xf0, 0x11, 0x00


	//----- nvinfo : EIATTR_KPARAM_INFO
	.align		4
.L_19:
        /*0068*/ 	.byte	0x04, 0x17
        /*006a*/ 	.short	(.L_21 - .L_20)
.L_20:
        /*006c*/ 	.word	0x00000000
        /*0070*/ 	.short	0x0004
        /*0072*/ 	.short	0x001c
        /*0074*/ 	.byte	0x00, 0xf0, 0x11, 0x00


	//----- nvinfo : EIATTR_KPARAM_INFO
	.align		4
.L_21:
        /*0078*/ 	.byte	0x04, 0x17
        /*007a*/ 	.short	(.L_23 - .L_22)
.L_22:
        /*007c*/ 	.word	0x00000000
        /*0080*/ 	.short	0x0003
        /*0082*/ 	.short	0x0018
        /*0084*/ 	.byte	0x00, 0xf0, 0x11, 0x00


	//----- nvinfo : EIATTR_KPARAM_INFO
	.align		4
.L_23:
        /*0088*/ 	.byte	0x04, 0x17
        /*008a*/ 	.short	(.L_25 - .L_24)
.L_24:
        /*008c*/ 	.word	0x00000000
        /*0090*/ 	.short	0x0002
        /*0092*/ 	.short	0x0010
        /*0094*/ 	.byte	0x00, 0xf4, 0x21, 0x00


	//----- nvinfo : EIATTR_KPARAM_INFO
	.align		4
.L_25:
        /*0098*/ 	.byte	0x04, 0x17
        /*009a*/ 	.short	(.L_27 - .L_26)
.L_26:
        /*009c*/ 	.word	0x00000000
        /*00a0*/ 	.short	0x0001
        /*00a2*/ 	.short	0x0008
        /*00a4*/ 	.byte	0x00, 0xf4, 0x21, 0x00


	//----- nvinfo : EIATTR_KPARAM_INFO
	.align		4
.L_27:
        /*00a8*/ 	.byte	0x04, 0x17
        /*00aa*/ 	.short	(.L_29 - .L_28)
.L_28:
        /*00ac*/ 	.word	0x00000000
        /*00b0*/ 	.short	0x0000
        /*00b2*/ 	.short	0x0000
        /*00b4*/ 	.byte	0x00, 0xf4, 0x21, 0x00


	//----- nvinfo : EIATTR_SPARSE_MMA_MASK
	.align		4
.L_29:
        /*00b8*/ 	.byte	0x03, 0x50
        /*00ba*/ 	.short	0x0000


	//----- nvinfo : EIATTR_MAXREG_COUNT
	.align		4
        /*00bc*/ 	.byte	0x03, 0x1b
        /*00be*/ 	.short	0x00ff


	//----- nvinfo : EIATTR_NUM_BARRIERS
	.align		4
        /*00c0*/ 	.byte	0x02, 0x4c
        /*00c2*/ 	.byte	0x01
	.zero		1


	//----- nvinfo : EIATTR_MERCURY_ISA_VERSION
	.align		4
        /*00c4*/ 	.byte	0x03, 0x5f
        /*00c6*/ 	.short	0x0101


	//----- nvinfo : EIATTR_INT_WARP_WIDE_INSTR_OFFSETS
	.align		4
        /*00c8*/ 	.byte	0x04, 0x31
        /*00ca*/ 	.short	(.L_31 - .L_30)


	//   ....[0]....
.L_30:
        /*00cc*/ 	.word	0x00001280


	//   ....[1]....
        /*00d0*/ 	.word	0x000012a0


	//   ....[2]....
        /*00d4*/ 	.word	0x000012b0


	//   ....[3]....
        /*00d8*/ 	.word	0x00001390


	//   ....[4]....
        /*00dc*/ 	.word	0x00001650


	//   ....[5]....
        /*00e0*/ 	.word	0x00001660


	//   ....[6]....
        /*00e4*/ 	.word	0x000016d0


	//   ....[7]....
        /*00e8*/ 	.word	0x000016e0


	//   ....[8]....
        /*00ec*/ 	.word	0x00001b80


	//   ....[9]....
        /*00f0*/ 	.word	0x00001ba0


	//----- nvinfo : EIATTR_COOP_GROUP_MASK_REGIDS
	.align		4
.L_31:
        /*00f4*/ 	.byte	0x04, 0x29
        /*00f6*/ 	.short	(.L_33 - .L_32)


	//   ....[0]....
.L_32:
        /*00f8*/ 	.word	0xffffffff


	//   ....[1]....
        /*00fc*/ 	.word	0xffffffff


	//   ....[2]....
        /*0100*/ 	.word	0xffffffff


	//----- nvinfo : EIATTR_COOP_GROUP_INSTR_OFFSETS
	.align		4
.L_33:
        /*0104*/ 	.byte	0x04, 0x28
        /*0106*/ 	.short	(.L_35 - .L_34)


	//   ....[0]....
.L_34:
        /*0108*/ 	.word	0x00000140


	//   ....[1]....
        /*010c*/ 	.word	0x000006e0


	//   ....[2]....
        /*0110*/ 	.word	0x00000cb0


	//----- nvinfo : EIATTR_MBARRIER_INSTR_OFFSETS
	.align		4
.L_35:
        /*0114*/ 	.byte	0x04, 0x39
        /*0116*/ 	.short	(.L_37 - .L_36)


	//   ....[0]....
.L_36:
        /*0118*/ 	.word	0x000013f0
        /*011c*/ 	.word	0x000000ff
        /*0120*/ 	.word	0x00012000
        /*0124*/ 	.short	0x0100
        /*0126*/ 	.byte	0x10
	.zero		1


	//   ....[1]....
        /*0128*/ 	.word	0x00001410
        /*012c*/ 	.word	0x000000ff
        /*0130*/ 	.word	0x00012008
        /*0134*/ 	.short	0x0100
        /*0136*/ 	.byte	0x10
	.zero		1


	//   ....[2]....
        /*0138*/ 	.word	0x00001440
        /*013c*/ 	.word	0x000000ff
        /*0140*/ 	.word	0x00012010
        /*0144*/ 	.short	0x0100
        /*0146*/ 	.byte	0x10
	.zero		1


	//   ....[3]....
        /*0148*/ 	.word	0x00001790
        /*014c*/ 	.word	0x000000ff
        /*0150*/ 	.word	0x00012000
        /*0154*/ 	.short	0x010a
        /*0156*/ 	.byte	0x14
	.zero		1


	//   ....[4]....
        /*0158*/ 	.word	0x00001ae0
        /*015c*/ 	.word	0x000000ff
        /*0160*/ 	.word	0x00012000
        /*0164*/ 	.short	0x0108
        /*0166*/ 	.byte	0x10
	.zero		1


	//   ....[5]....
        /*0168*/ 	.word	0x00001bf0
        /*016c*/ 	.word	0x000000ff
        /*0170*/ 	.word	0x00012008
        /*0174*/ 	.short	0x0108
        /*0176*/ 	.byte	0x10
	.zero		1


	//   ....[6]....
        /*0178*/ 	.word	0x00001c30
        /*017c*/ 	.word	0x000000ff
        /*0180*/ 	.word	0x00012010
        /*0184*/ 	.short	0x0108
        /*0186*/ 	.byte	0x10
	.zero		1


	//   ....[7]....
        /*0188*/ 	.word	0x00001dc0
        /*018c*/ 	.word	0x000000ff
        /*0190*/ 	.word	0x00012000
        /*0194*/ 	.short	0x010a
        /*0196*/ 	.byte	0x14
	.zero		1


	//----- nvinfo : EIATTR_NUM_MBARRIERS
	.align		4
.L_37:
        /*0198*/ 	.byte	0x03, 0x38
        /*019a*/ 	.short	0x0003


	//----- nvinfo : EIATTR_EXIT_INSTR_OFFSETS
	.align		4
        /*019c*/ 	.byte	0x04, 0x1c
        /*019e*/ 	.short	(.L_39 - .L_38)


	//   ....[0]....
.L_38:
        /*01a0*/ 	.word	0x00001db0


	//----- nvinfo : EIATTR_REQNTID
	.align		4
.L_39:
        /*01a4*/ 	.byte	0x04, 0x10
        /*01a6*/ 	.short	(.L_41 - .L_40)
.L_40:
        /*01a8*/ 	.word	0x00000100
        /*01ac*/ 	.word	0x00000001
        /*01b0*/ 	.word	0x00000001


	//----- nvinfo : EIATTR_CRS_STACK_SIZE
	.align		4
.L_41:
        /*01b4*/ 	.byte	0x04, 0x1e
        /*01b6*/ 	.short	(.L_43 - .L_42)
.L_42:
        /*01b8*/ 	.word	0x00000000


	//----- nvinfo : EIATTR_CBANK_PARAM_SIZE
	.align		4
.L_43:
        /*01bc*/ 	.byte	0x03, 0x19
        /*01be*/ 	.short	0x0050


	//----- nvinfo : EIATTR_PARAM_CBANK
	.align		4
        /*01c0*/ 	.byte	0x04, 0x0a
        /*01c2*/ 	.short	(.L_45 - .L_44)
	.align		4
.L_44:
        /*01c4*/ 	.word	index@(.nv.constant0.gluon_wgmma)
        /*01c8*/ 	.short	0x0210
        /*01ca*/ 	.short	0x0050


	//----- nvinfo : EIATTR_SW_WAR
	.align		4
.L_45:
        /*01cc*/ 	.byte	0x04, 0x36
        /*01ce*/ 	.short	(.L_47 - .L_46)
.L_46:
        /*01d0*/ 	.word	0x00000008
.L_47:


//--------------------- .nv.callgraph             --------------------------
	.section	.nv.callgraph,"",@"SHT_CUDA_CALLGRAPH"
	.align	4
	.sectionentsize	8
	.align		4
        /*0000*/ 	.word	0x00000000
	.align		4
        /*0004*/ 	.word	0xffffffff
	.align		4
        /*0008*/ 	.word	0x00000000
	.align		4
        /*000c*/ 	.word	0xfffffffe
	.align		4
        /*0010*/ 	.word	0x00000000
	.align		4
        /*0014*/ 	.word	0xfffffffd
	.align		4
        /*0018*/ 	.word	0x00000000
	.align		4
        /*001c*/ 	.word	0xfffffffc


//--------------------- .text.gluon_wgmma         --------------------------
	.section	.text.gluon_wgmma,"ax",@progbits
	.align	128
        .global         gluon_wgmma
        .type           gluon_wgmma,@function
        .size           gluon_wgmma,(.L_x_53 - gluon_wgmma)
        .other          gluon_wgmma,@"STO_CUDA_ENTRY STV_DEFAULT"
gluon_wgmma:
.text.gluon_wgmma:
[----:B------:R-:W-:Y:S01]  /*0000*/  LDC R1, c[0x0][0x28] ;  /* 0x00000a00ff017b82 */ /* 0x000fe20000000800 */
[----:B------:R-:W1:Y:S07]  /*0010*/  S2R R0, SR_TID.X ;  /* 0x0000000000007919 */ /* 0x000e6e0000002100 */
[----:B------:R-:W2:Y:S01]  /*0020*/  S2UR UR4, SR_CgaCtaId ;  /* 0x00000000000479c3 */ /* 0x000ea20000008800 */
[----:B------:R-:W-:Y:S01]  /*0030*/  UMOV UR16, 0x400 ;  /* 0x0000040000107882 */ /* 0x000fe20000000000 */
[----:B------:R-:W-:Y:S01]  /*0040*/  ULDC UR6, c[0x0][0xc] ;  /* 0x0000030000067ab9 */ /* 0x000fe20000000800 */
[----:B------:R-:W-:Y:S01]  /*0050*/  ULDC.64 UR28, c[0x0][0x250] ;  /* 0x00009400001c7ab9 */ /* 0x000fe20000000a00 */
[----:B------:R-:W-:Y:S04]  /*0060*/  BSSY B0, `(.L_x_0) ;  /* 0x000001e000007945 */ /* 0x000fe80003800000 */
[----:B------:R-:W3:Y:S08]  /*0070*/  LDC R9, c[0x0][0x230] ;  /* 0x00008c00ff097b82 */ /* 0x000ef00000000800 */
[----:B------:R-:W-:Y:S08]  /*0080*/  S2UR UR30, SR_CTAID.Y ;  /* 0x00000000001e79c3 */ /* 0x000ff00000002600 */
[----:B------:R-:W4:Y:S01]  /*0090*/  S2UR UR5, SR_CTAID.Z ;  /* 0x00000000000579c3 */ /* 0x000f220000002700 */
[----:B--2---:R-:W-:-:S03]  /*00a0*/  ULEA UR16, UR4, UR16, 0x18 ;  /* 0x0000001004107291 */ /* 0x004fc6000f8ec03f */
[----:B------:R-:W-:Y:S01]  /*00b0*/  ULDC UR4, c[0x0][0x10] ;  /* 0x0000040000047ab9 */ /* 0x000fe20000000800 */
[----:B-1----:R-:W-:-:S03]  /*00c0*/  LOP3.LUT R7, R0, 0xff, RZ, 0xc0, !PT ;  /* 0x000000ff00077812 */ /* 0x002fc600078ec0ff */
[----:B------:R-:W1:Y:S01]  /*00d0*/  S2UR UR31, SR_CTAID.X ;  /* 0x00000000001f79c3 */ /* 0x000e620000002500 */
[----:B---3--:R-:W-:Y:S01]  /*00e0*/  VIADD R6, R9, 0xffffffff ;  /* 0xffffffff09067836 */ /* 0x008fe20000000000 */
[C---:B------:R-:W-:Y:S02]  /*00f0*/  ISETP.GE.U32.AND P0, PT, R7.reuse, 0x20, PT ;  /* 0x000000200700780c */ /* 0x040fe40003f06070 */
[C---:B------:R-:W-:Y:S02]  /*0100*/  ISETP.NE.U32.AND P2, PT, R7.reuse, RZ, PT ;  /* 0x000000ff0700720c */ /* 0x040fe40003f45070 */
[----:B------:R-:W-:Y:S02]  /*0110*/  LEA R3, R7, UR16, 0x2 ;  /* 0x0000001007037c11 */ /* 0x000fe4000f8e10ff */
[----:B------:R-:W2:Y:S07]  /*0120*/  LDC R2, c[0x0][0x228] ;  /* 0x00008a00ff027b82 */ /* 0x000eae0000000800 */
[----:B------:R3:W-:Y:S01]  /*0130*/  @!P0 STS [R3], RZ ;  /* 0x000000ff03008388 */ /* 0x0007e20000000800 */
[----:B------:R-:W-:-:S03]  /*0140*/  NOP ;  /* 0x0000000000007918 */ /* 0x000fc60000000000 */
[----:B------:R3:W-:Y:S01]  /*0150*/  @!P2 STS [UR16+0x20], R6 ;  /* 0x00002006ff00a988 */ /* 0x0007e20008000810 */
[----:B----4-:R-:W-:-:S04]  /*0160*/  UIMAD UR4, UR5, UR4, UR30 ;  /* 0x00000004050472a4 */ /* 0x010fc8000f8e021e */
[----:B-1----:R-:W-:-:S04]  /*0170*/  UIMAD UR4, UR4, UR6, UR31 ;  /* 0x00000006040472a4 */ /* 0x002fc8000f8e021f */
[----:B------:R-:W-:Y:S01]  /*0180*/  UIMAD UR5, UR4, 0x180, URZ ;  /* 0x00000180040578a4 */ /* 0x000fe2000f8e023f */
[----:B--2---:R-:W-:Y:S02]  /*0190*/  VIADD R2, R2, 0xffffffff ;  /* 0xffffffff02027836 */ /* 0x004fe40000000000 */
[----:B------:R-:W-:Y:S01]  /*01a0*/  UMOV UR4, URZ ;  /* 0x0000003f00047c82 */ /* 0x000fe20008000000 */
[----:B------:R-:W-:-:S04]  /*01b0*/  UIADD3 UR24, UP0, UR5, UR28, URZ ;  /* 0x0000001c05187290 */ /* 0x000fc8000ff1e03f */
[----:B------:R-:W-:Y:S01]  /*01c0*/  ULEA.HI.X.SX32 UR25, UR5, UR29, 0x1, UP0 ;  /* 0x0000001d05197291 */ /* 0x000fe200080f0e3f */
[----:B---3--:R-:W-:Y:S11]  /*01d0*/  @P2 BRA `(.L_x_1) ;  /* 0x0000000000182947 */ /* 0x008ff60003800000 */
[----:B------:R-:W1:Y:S01]  /*01e0*/  LDS R4, [UR16+0x8] ;  /* 0x00000810ff047984 */ /* 0x000e620008000800 */
[----:B------:R-:W2:Y:S01]  /*01f0*/  LDC.64 R10, c[0x0][0x210] ;  /* 0x00008400ff0a7b82 */ /* 0x000ea20000000a00 */
[----:B------:R-:W-:Y:S02]  /*0200*/  IMAD.MOV.U32 R5, RZ, RZ, 0x70 ;  /* 0x00000070ff057424 */ /* 0x000fe400078e00ff */
[----:B--2---:R2:W-:Y:S03]  /*0210*/  STS.64 [UR16], R10 ;  /* 0x0000000aff007988 */ /* 0x0045e60008000a10 */
[----:B-1----:R-:W-:-:S05]  /*0220*/  LOP3.LUT R4, R4, 0x10, R5, 0xd8, !PT ;  /* 0x0000001004047812 */ /* 0x002fca00078ed805 */
[----:B------:R2:W-:Y:S02]  /*0230*/  STS [UR16+0x8], R4 ;  /* 0x00000804ff007988 */ /* 0x0005e40008000810 */
.L_x_1:
[----:B------:R-:W-:Y:S05]  /*0240*/  BSYNC B0 ;  /* 0x0000000000007941 */ /* 0x000fea0003800000 */
.L_x_0:
[----:B------:R-:W-:Y:S04]  /*0250*/  BSSY B0, `(.L_x_2) ;  /* 0x000000a000007945 */ /* 0x000fe80003800000 */
[----:B------:R-:W-:Y:S05]  /*0260*/  @P2 BRA `(.L_x_3) ;  /* 0x0000000000202947 */ /* 0x000fea0003800000 */
[----:B--2---:R-:W1:Y:S01]  /*0270*/  LDS R4, [UR16+0x34] ;  /* 0x00003410ff047984 */ /* 0x004e620008000800 */
[----:B------:R-:W-:Y:S02]  /*0280*/  IMAD.MOV.U32 R5, RZ, RZ, 0x7f000000 ;  /* 0x7f000000ff057424 */ /* 0x000fe400078e00ff */
[----:B------:R-:W-:Y:S01]  /*0290*/  @!P2 IMAD.MOV.U32 R8, RZ, RZ, 0x7f ;  /* 0x0000007fff08a424 */ /* 0x000fe200078e00ff */
[----:B------:R-:W2:Y:S02]  /*02a0*/  @!P2 LDS R11, [UR16+0x38] ;  /* 0x00003810ff0ba984 */ /* 0x000ea40008000800 */
[----:B-1----:R-:W-:Y:S02]  /*02b0*/  LOP3.LUT R4, R4, 0xff000000, R5, 0xb8, !PT ;  /* 0xff00000004047812 */ /* 0x002fe400078eb805 */
[----:B--2---:R-:W-:-:S03]  /*02c0*/  @!P2 LOP3.LUT R5, R11, 0xff, R8, 0xb8, !PT ;  /* 0x000000ff0b05a812 */ /* 0x004fc600078eb808 */
[----:B------:R1:W-:Y:S04]  /*02d0*/  STS [UR16+0x34], R4 ;  /* 0x00003404ff007988 */ /* 0x0003e80008000810 */
[----:B------:R1:W-:Y:S02]  /*02e0*/  @!P2 STS [UR16+0x38], R5 ;  /* 0x00003805ff00a988 */ /* 0x0003e40008000810 */
.L_x_3:
[----:B------:R-:W-:Y:S05]  /*02f0*/  BSYNC B0 ;  /* 0x0000000000007941 */ /* 0x000fea0003800000 */
.L_x_2:
[----:B------:R-:W-:Y:S04]  /*0300*/  BSSY B0, `(.L_x_4) ;  /* 0x000000a000007945 */ /* 0x000fe80003800000 */
[----:B------:R-:W-:Y:S05]  /*0310*/  @P2 BRA `(.L_x_5) ;  /* 0x0000000000202947 */ /* 0x000fea0003800000 */
[----:B-12---:R-:W1:Y:S01]  /*0320*/  LDS R4, [UR16+0x1c] ;  /* 0x00001c10ff047984 */ /* 0x006e620008000800 */
[----:B------:R-:W2:Y:S03]  /*0330*/  LDC.64 R12, c[0x0][0x238] ;  /* 0x00008e00ff0c7b82 */ /* 0x000ea60000000a00 */
[----:B------:R3:W-:Y:S01]  /*0340*/  STS [UR16+0x24], R2 ;  /* 0x00002402ff007988 */ /* 0x0007e20008000810 */
[--C-:B--2---:R-:W-:Y:S02]  /*0350*/  SHF.R.U32.HI R11, RZ, 0x4, R13.reuse ;  /* 0x00000004ff0b7819 */ /* 0x104fe4000001160d */
[----:B------:R-:W-:-:S05]  /*0360*/  SHF.R.U64 R5, R12, 0x4, R13 ;  /* 0x000000040c057819 */ /* 0x000fca000000120d */
[----:B------:R3:W-:Y:S01]  /*0370*/  STS [UR16+0xc], R5 ;  /* 0x00000c05ff007988 */ /* 0x0007e20008000810 */
[----:B-1----:R-:W-:-:S05]  /*0380*/  LOP3.LUT R4, R4, 0xf, R11, 0xb8, !PT ;  /* 0x0000000f04047812 */ /* 0x002fca00078eb80b */
[----:B------:R3:W-:Y:S02]  /*0390*/  STS [UR16+0x1c], R4 ;  /* 0x00001c04ff007988 */ /* 0x0007e40008000810 */
.L_x_5:
[----:B------:R-:W-:Y:S05]  /*03a0*/  BSYNC B0 ;  /* 0x0000000000007941 */ /* 0x000fea0003800000 */
.L_x_4:
[----:B------:R-:W-:Y:S04]  /*03b0*/  BSSY B1, `(.L_x_6) ;  /* 0x000001d000017945 */ /* 0x000fe80003800000 */
[----:B------:R-:W-:Y:S04]  /*03c0*/  BSSY B0, `(.L_x_7) ;  /* 0x0000018000007945 */ /* 0x000fe80003800000 */
[----:B------:R-:W-:Y:S05]  /*03d0*/  @P2 BRA `(.L_x_8) ;  /* 0x00000000001c2947 */ /* 0x000fea0003800000 */
[----:B-123--:R-:W1:Y:S02]  /*03e0*/  LDS R4, [UR16+0x34] ;  /* 0x00003410ff047984 */ /* 0x00ee640008000800 */
[----:B-1----:R-:W-:-:S05]  /*03f0*/  LOP3.LUT R4, R4, 0x7, RZ, 0xb8, !PT ;  /* 0x0000000704047812 */ /* 0x002fca00078eb8ff */
[----:B------:R1:W-:Y:S01]  /*0400*/  STS [UR16+0x34], R4 ;  /* 0x00003404ff007988 */ /* 0x0003e20008000810 */
[----:B------:R-:W-:Y:S05]  /*0410*/  @P2 BRA `(.L_x_9) ;  /* 0x00000000001c2947 */ /* 0x000fea0003800000 */
[----:B-1----:R-:W1:Y:S02]  /*0420*/  LDS R4, [UR16+0x34] ;  /* 0x00003410ff047984 */ /* 0x002e640008000800 */
[----:B-1----:R-:W-:-:S05]  /*0430*/  LOP3.LUT R4, R4, 0x38, RZ, 0xb8, !PT ;  /* 0x0000003804047812 */ /* 0x002fca00078eb8ff */
[----:B------:R4:W-:Y:S02]  /*0440*/  STS [UR16+0x34], R4 ;  /* 0x00003404ff007988 */ /* 0x0009e40008000810 */
.L_x_8:
[----:B------:R-:W-:Y:S05]  /*0450*/  @P2 BRA `(.L_x_10) ;  /* 0x00000000001c2947 */ /* 0x000fea0003800000 */
[----:B-1234-:R-:W1:Y:S02]  /*0460*/  LDS R4, [UR16+0x8] ;  /* 0x00000810ff047984 */ /* 0x01ee640008000800 */
[----:B-1----:R-:W-:-:S05]  /*0470*/  LOP3.LUT R4, R4, 0x780, RZ, 0xb8, !PT ;  /* 0x0000078004047812 */ /* 0x002fca00078eb8ff */
[----:B------:R2:W-:Y:S02]  /*0480*/  STS [UR16+0x8], R4 ;  /* 0x00000804ff007988 */ /* 0x0005e40008000810 */
.L_x_9:
[----:B------:R-:W-:Y:S05]  /*0490*/  @P2 BRA `(.L_x_11) ;  /* 0x0000000000282947 */ /* 0x000fea0003800000 */
[----:B-12---:R-:W1:Y:S02]  /*04a0*/  LDS R4, [UR16+0x8] ;  /* 0x00000810ff047984 */ /* 0x006e640008000800 */
[----:B-1----:R-:W-:-:S05]  /*04b0*/  LOP3.LUT R4, R4, 0x1800, RZ, 0xb8, !PT ;  /* 0x0000180004047812 */ /* 0x002fca00078eb8ff */
[----:B------:R5:W-:Y:S02]  /*04c0*/  STS [UR16+0x8], R4 ;  /* 0x00000804ff007988 */ /* 0x000be40008000810 */
.L_x_10:
[----:B------:R-:W-:Y:S05]  /*04d0*/  @P2 BREAK B0 ;  /* 0x0000000000002942 */ /* 0x000fea0003800000 */
[----:B------:R-:W-:Y:S05]  /*04e0*/  @P2 BRA `(.L_x_12) ;  /* 0x0000000000242947 */ /* 0x000fea0003800000 */
[----:B-1-3--:R-:W1:Y:S01]  /*04f0*/  LDS R5, [UR16+0x8] ;  /* 0x00000810ff057984 */ /* 0x00ae620008000800 */
[----:B--2-45:R-:W-:-:S05]  /*0500*/  IMAD.MOV.U32 R4, RZ, RZ, 0x6000 ;  /* 0x00006000ff047424 */ /* 0x034fca00078e00ff */
[----:B-1----:R-:W-:-:S04]  /*0510*/  LOP3.LUT R4, R5, 0x6000, R4, 0xd8, !PT ;  /* 0x0000600005047812 */ /* 0x002fc800078ed804 */
[----:B------:R-:W-:-:S05]  /*0520*/  LOP3.LUT R4, R4, 0x400000, RZ, 0xb8, !PT ;  /* 0x0040000004047812 */ /* 0x000fca00078eb8ff */
[----:B------:R3:W-:Y:S02]  /*0530*/  STS [UR16+0x8], R4 ;  /* 0x00000804ff007988 */ /* 0x0007e40008000810 */
.L_x_11:
[----:B------:R-:W-:Y:S05]  /*0540*/  BSYNC B0 ;  /* 0x0000000000007941 */ /* 0x000fea0003800000 */
.L_x_7:
[----:B-123--:R-:W1:Y:S02]  /*0550*/  @!P2 LDS R4, [UR16+0x8] ;  /* 0x00000810ff04a984 */ /* 0x00ee640008000800 */
[----:B-1----:R-:W-:-:S05]  /*0560*/  @!P2 LOP3.LUT R4, R4, 0x8000, RZ, 0xb8, !PT ;  /* 0x000080000404a812 */ /* 0x002fca00078eb8ff */
[----:B------:R1:W-:Y:S02]  /*0570*/  @!P2 STS [UR16+0x8], R4 ;  /* 0x00000804ff00a988 */ /* 0x0003e40008000810 */
.L_x_12:
[----:B------:R-:W-:Y:S05]  /*0580*/  BSYNC B1 ;  /* 0x0000000000017941 */ /* 0x000fea0003800000 */
.L_x_6:
[----:B------:R-:W-:Y:S05]  /*0590*/  WARPSYNC.ALL ;  /* 0x0000000000007948 */ /* 0x000fea0003800000 */
[----:B------:R-:W-:Y:S05]  /*05a0*/  @P0 BRA `(.L_x_13) ;  /* 0x0000000000280947 */ /* 0x000fea0003800000 */
[----:B-12345:R-:W1:Y:S01]  /*05b0*/  S2R R4, SR_LANEID ;  /* 0x0000000000047919 */ /* 0x03ee620000000000 */
[----:B------:R-:W-:Y:S05]  /*05c0*/  WARPSYNC.ALL ;  /* 0x0000000000007948 */ /* 0x000fea0003800000 */
[----:B-1----:R-:W-:-:S05]  /*05d0*/  IMAD.SHL.U32 R8, R4, 0x4, RZ ;  /* 0x0000000404087824 */ /* 0x002fca00078e00ff */
[----:B------:R-:W1:Y:S01]  /*05e0*/  LDS R11, [R8+UR16] ;  /* 0x00000010080b7984 */ /* 0x000e620008000800 */
[----:B------:R-:W-:-:S05]  /*05f0*/  IADD3 R4, P1, R8, UR24, RZ ;  /* 0x0000001808047c10 */ /* 0x000fca000ff3e0ff */
[----:B------:R-:W-:-:S05]  /*0600*/  IMAD.X R5, RZ, RZ, UR25, P1 ;  /* 0x00000019ff057e24 */ /* 0x000fca00088e06ff */
[----:B-1----:R1:W2:Y:S01]  /*0610*/  ATOMG.E.EXCH.STRONG.GPU PT, RZ, [R4], R11 ;  /* 0x0000000b04ff73a8 */ /* 0x0022a200041ee100 */
[----:B------:R-:W-:-:S04]  /*0620*/  DEPBAR {5,4,3,2,1,0} ;  /* 0x0000003f0000791a */ /* 0x000fc80000000000 */
[----:B------:R1:W-:Y:S01]  /*0630*/  UTMACCTL.IV [UR24] ;  /* 0x00000000180079b9 */ /* 0x0003e20008000000 */
[----:B------:R-:W-:Y:S01]  /*0640*/  NOP ;  /* 0x0000000000007918 */ /* 0x000fe20000000000 */
.L_x_13:
[----:B------:R-:W-:Y:S05]  /*0650*/  @P0 BRA `(.L_x_14) ;  /* 0x00000000000c0947 */ /* 0x000fea0003800000 */
[----:B------:R0:W-:Y:S01]  /*0660*/  UTMACMDFLUSH ;  /* 0x00000000000079b7 */ /* 0x0001e20000000000 */
[----:B------:R-:W-:Y:S05]  /*0670*/  @P0 BRA `(.L_x_14) ;  /* 0x0000000000040947 */ /* 0x000fea0003800000 */
[----:B------:R-:W-:-:S04]  /*0680*/  DEPBAR.LE SB0, 0x0 ;  /* 0x000080000000791a */ /* 0x000fc80000000000 */
.L_x_14:
[----:B------:R-:W-:Y:S05]  /*0690*/  WARPSYNC.ALL ;  /* 0x0000000000007948 */ /* 0x000fea0003800000 */
[----:B--2---:R-:W-:Y:S06]  /*06a0*/  BAR.SYNC.DEFER_BLOCKING 0x0 ;  /* 0x0000000000007b1d */ /* 0x004fec0000010000 */
[----:B------:R-:W-:Y:S02]  /*06b0*/  BSSY B1, `(.L_x_15) ;  /* 0x000000b000017945 */ /* 0x000fe40003800000 */
[----:B------:R-:W-:Y:S06]  /*06c0*/  BAR.SYNC.DEFER_BLOCKING 0x0 ;  /* 0x0000000000007b1d */ /* 0x000fec0000010000 */
[----:B------:R2:W-:Y:S01]  /*06d0*/  @!P0 STS [R3], RZ ;  /* 0x000000ff03008388 */ /* 0x0005e20000000800 */
[----:B------:R-:W-:Y:S01]  /*06e0*/  NOP ;  /* 0x0000000000007918 */ /* 0x000fe20000000000 */
[----:B------:R-:W-:Y:S05]  /*06f0*/  @P2 BRA `(.L_x_16) ;  /* 0x0000000000182947 */ /* 0x000fea0003800000 */
[----:B-1-345:R-:W1:Y:S01]  /*0700*/  LDS R4, [UR16+0x8] ;  /* 0x00000810ff047984 */ /* 0x03ae620008000800 */
[----:B------:R-:W3:Y:S01]  /*0710*/  LDC.64 R10, c[0x0][0x218] ;  /* 0x00008600ff0a7b82 */ /* 0x000ee20000000a00 */
[----:B------:R-:W-:Y:S02]  /*0720*/  IMAD.MOV.U32 R5, RZ, RZ, 0x70 ;  /* 0x00000070ff057424 */ /* 0x000fe400078e00ff */
[----:B---3--:R3:W-:Y:S03]  /*0730*/  STS.64 [UR16], R10 ;  /* 0x0000000aff007988 */ /* 0x0087e60008000a10 */
[----:B-1----:R-:W-:-:S05]  /*0740*/  LOP3.LUT R4, R4, 0x10, R5, 0xd8, !PT ;  /* 0x0000001004047812 */ /* 0x002fca00078ed805 */
[----:B------:R3:W-:Y:S02]  /*0750*/  STS [UR16+0x8], R4 ;  /* 0x00000804ff007988 */ /* 0x0007e40008000810 */
.L_x_16:
[----:B-1----:R-:W-:Y:S05]  /*0760*/  BSYNC B1 ;  /* 0x0000000000017941 */ /* 0x002fea0003800000 */
.L_x_15:
[----:B------:R-:W-:Y:S04]  /*0770*/  BSSY B2, `(.L_x_17) ;  /* 0x000000f000027945 */ /* 0x000fe80003800000 */
[----:B------:R-:W-:Y:S04]  /*0780*/  BSSY B1, `(.L_x_18) ;  /* 0x000000c000017945 */ /* 0x000fe80003800000 */
[----:B------:R-:W-:Y:S05]  /*0790*/  @P2 BRA `(.L_x_19) ;  /* 0x0000000000282947 */ /* 0x000fea0003800000 */
[----:B---345:R-:W1:Y:S01]  /*07a0*/  LDS R4, [UR16+0x34] ;  /* 0x00003410ff047984 */ /* 0x038e620008000800 */
[----:B------:R-:W-:Y:S01]  /*07b0*/  IMAD.MOV.U32 R5, RZ, RZ, 0x7f000000 ;  /* 0x7f000000ff057424 */ /* 0x000fe200078e00ff */
[----:B------:R-:W-:Y:S05]  /*07c0*/  @P2 BREAK B1 ;  /* 0x0000000000012942 */ /* 0x000fea0003800000 */
[----:B-1----:R-:W-:-:S05]  /*07d0*/  LOP3.LUT R4, R4, 0xff000000, R5, 0xb8, !PT ;  /* 0xff00000004047812 */ /* 0x002fca00078eb805 */
[----:B------:R1:W-:Y:S01]  /*07e0*/  STS [UR16+0x34], R4 ;  /* 0x00003404ff007988 */ /* 0x0003e20008000810 */
[----:B------:R-:W-:Y:S05]  /*07f0*/  @P2 BRA `(.L_x_20) ;  /* 0x0000000000182947 */ /* 0x000fea0003800000 */
[----:B------:R-:W3:Y:S01]  /*0800*/  LDS R5, [UR16+0x38] ;  /* 0x00003810ff057984 */ /* 0x000ee20008000800 */
[----:B-1----:R-:W-:-:S05]  /*0810*/  IMAD.MOV.U32 R4, RZ, RZ, 0x3f ;  /* 0x0000003fff047424 */ /* 0x002fca00078e00ff */
[----:B---3--:R-:W-:-:S05]  /*0820*/  LOP3.LUT R4, R5, 0xff, R4, 0xb8, !PT ;  /* 0x000000ff05047812 */ /* 0x008fca00078eb804 */
[----:B------:R1:W-:Y:S02]  /*0830*/  STS [UR16+0x38], R4 ;  /* 0x00003804ff007988 */ /* 0x0003e40008000810 */
.L_x_19:
[----:B------:R-:W-:Y:S05]  /*0840*/  BSYNC B1 ;  /* 0x0000000000017941 */ /* 0x000fea0003800000 */
.L_x_18:
[----:B------:R1:W-:Y:S02]  /*0850*/  @!P2 STS [UR16+0x20], R6 ;  /* 0x00002006ff00a988 */ /* 0x0003e40008000810 */
.L_x_20:
[----:B------:R-:W-:Y:S05]  /*0860*/  BSYNC B2 ;  /* 0x0000000000027941 */ /* 0x000fea0003800000 */
.L_x_17:
[----:B------:R-:W-:Y:S05]  /*0870*/  WARPSYNC.ALL ;  /* 0x0000000000007948 */ /* 0x000fea0003800000 */
[----:B-1----:R-:W1:Y:S01]  /*0880*/  LDC R6, c[0x0][0x22c] ;  /* 0x00008b00ff067b82 */ /* 0x002e620000000800 */
[----:B------:R-:W-:Y:S01]  /*0890*/  BSSY B2, `(.L_x_21) ;  /* 0x000000b000027945 */ /* 0x000fe20003800000 */
[----:B-1----:R-:W-:-:S03]  /*08a0*/  VIADD R6, R6, 0xffffffff ;  /* 0xffffffff06067836 */ /* 0x002fc60000000000 */
[----:B------:R-:W-:Y:S05]  /*08b0*/  @P2 BRA `(.L_x_22) ;  /* 0x0000000000202947 */ /* 0x000fea0003800000 */
[----:B---345:R-:W1:Y:S01]  /*08c0*/  LDS R4, [UR16+0x1c] ;  /* 0x00001c10ff047984 */ /* 0x038e620008000800 */
[----:B------:R-:W3:Y:S03]  /*08d0*/  LDC.64 R12, c[0x0][0x240] ;  /* 0x00009000ff0c7b82 */ /* 0x000ee60000000a00 */
[----:B------:R4:W-:Y:S01]  /*08e0*/  STS [UR16+0x24], R6 ;  /* 0x00002406ff007988 */ /* 0x0009e20008000810 */
[--C-:B---3--:R-:W-:Y:S02]  /*08f0*/  SHF.R.U32.HI R11, RZ, 0x4, R13.reuse ;  /* 0x00000004ff0b7819 */ /* 0x108fe4000001160d */
[----:B------:R-:W-:-:S05]  /*0900*/  SHF.R.U64 R5, R12, 0x4, R13 ;  /* 0x000000040c057819 */ /* 0x000fca000000120d */
[----:B------:R4:W-:Y:S01]  /*0910*/  STS [UR16+0xc], R5 ;  /* 0x00000c05ff007988 */ /* 0x0009e20008000810 */
[----:B-1----:R-:W-:-:S05]  /*0920*/  LOP3.LUT R4, R4, 0xf, R11, 0xb8, !PT ;  /* 0x0000000f04047812 */ /* 0x002fca00078eb80b */
[----:B------:R4:W-:Y:S02]  /*0930*/  STS [UR16+0x1c], R4 ;  /* 0x00001c04ff007988 */ /* 0x0009e40008000810 */
.L_x_22:
[----:B------:R-:W-:Y:S05]  /*0940*/  BSYNC B2 ;  /* 0x0000000000027941 */ /* 0x000fea0003800000 */
.L_x_21:
[----:B------:R-:W-:Y:S04]  /*0950*/  BSSY B3, `(.L_x_23) ;  /* 0x000001d000037945 */ /* 0x000fe80003800000 */
[----:B------:R-:W-:Y:S04]  /*0960*/  BSSY B2, `(.L_x_24) ;  /* 0x0000018000027945 */ /* 0x000fe80003800000 */
[----:B------:R-:W-:Y:S05]  /*0970*/  @P2 BRA `(.L_x_25) ;  /* 0x00000000001c2947 */ /* 0x000fea0003800000 */
[----:B---345:R-:W1:Y:S02]  /*0980*/  LDS R4, [UR16+0x34] ;  /* 0x00003410ff047984 */ /* 0x038e640008000800 */
[----:B-1----:R-:W-:-:S05]  /*0990*/  LOP3.LUT R4, R4, 0x7, RZ, 0xb8, !PT ;  /* 0x0000000704047812 */ /* 0x002fca00078eb8ff */
[----:B------:R1:W-:Y:S01]  /*09a0*/  STS [UR16+0x34], R4 ;  /* 0x00003404ff007988 */ /* 0x0003e20008000810 */
[----:B------:R-:W-:Y:S05]  /*09b0*/  @P2 BRA `(.L_x_26) ;  /* 0x00000000001c2947 */ /* 0x000fea0003800000 */
[----:B-1----:R-:W1:Y:S02]  /*09c0*/  LDS R4, [UR16+0x34] ;  /* 0x00003410ff047984 */ /* 0x002e640008000800 */
[----:B-1----:R-:W-:-:S05]  /*09d0*/  LOP3.LUT R4, R4, 0x38, RZ, 0xb8, !PT ;  /* 0x0000003804047812 */ /* 0x002fca00078eb8ff */
[----:B------:R1:W-:Y:S02]  /*09e0*/  STS [UR16+0x34], R4 ;  /* 0x00003404ff007988 */ /* 0x0003e40008000810 */
.L_x_25:
[----:B------:R-:W-:Y:S05]  /*09f0*/  @P2 BRA `(.L_x_27) ;  /* 0x00000000001c2947 */ /* 0x000fea0003800000 */
[----:B-1-345:R-:W1:Y:S02]  /*0a00*/  LDS R4, [UR16+0x8] ;  /* 0x00000810ff047984 */ /* 0x03ae640008000800 */
[----:B-1----:R-:W-:-:S05]  /*0a10*/  LOP3.LUT R4, R4, 0x780, RZ, 0xb8, !PT ;  /* 0x0000078004047812 */ /* 0x002fca00078eb8ff */
[----:B------:R3:W-:Y:S02]  /*0a20*/  STS [UR16+0x8], R4 ;  /* 0x00000804ff007988 */ /* 0x0007e40008000810 */
.L_x_26:
[----:B------:R-:W-:Y:S05]  /*0a30*/  @P2 BRA `(.L_x_28) ;  /* 0x0000000000282947 */ /* 0x000fea0003800000 */
[----:B-1-3--:R-:W1:Y:S02]  /*0a40*/  LDS R4, [UR16+0x8] ;  /* 0x00000810ff047984 */ /* 0x00ae640008000800 */
[----:B-1----:R-:W-:-:S05]  /*0a50*/  LOP3.LUT R4, R4, 0x1800, RZ, 0xb8, !PT ;  /* 0x0000180004047812 */ /* 0x002fca00078eb8ff */
[----:B------:R1:W-:Y:S02]  /*0a60*/  STS [UR16+0x8], R4 ;  /* 0x00000804ff007988 */ /* 0x0003e40008000810 */
.L_x_27:
[----:B------:R-:W-:Y:S05]  /*0a70*/  @P2 BREAK B2 ;  /* 0x0000000000022942 */ /* 0x000fea0003800000 */
[----:B------:R-:W-:Y:S05]  /*0a80*/  @P2 BRA `(.L_x_29) ;  /* 0x0000000000242947 */ /* 0x000fea0003800000 */
[----:B-1-345:R-:W1:Y:S01]  /*0a90*/  LDS R4, [UR16+0x8] ;  /* 0x00000810ff047984 */ /* 0x03ae620008000800 */
[----:B------:R-:W-:-:S05]  /*0aa0*/  IMAD.MOV.U32 R5, RZ, RZ, 0x6000 ;  /* 0x00006000ff057424 */ /* 0x000fca00078e00ff */
[----:B-1----:R-:W-:-:S04]  /*0ab0*/  LOP3.LUT R4, R4, 0x6000, R5, 0xd8, !PT ;  /* 0x0000600004047812 */ /* 0x002fc800078ed805 */
[----:B------:R-:W-:-:S05]  /*0ac0*/  LOP3.LUT R4, R4, 0x400000, RZ, 0xb8, !PT ;  /* 0x0040000004047812 */ /* 0x000fca00078eb8ff */
[----:B------:R4:W-:Y:S02]  /*0ad0*/  STS [UR16+0x8], R4 ;  /* 0x00000804ff007988 */ /* 0x0009e40008000810 */
.L_x_28:
[----:B------:R-:W-:Y:S05]  /*0ae0*/  BSYNC B2 ;  /* 0x0000000000027941 */ /* 0x000fea0003800000 */
.L_x_24:
[----:B-1-34-:R-:W1:Y:S02]  /*0af0*/  @!P2 LDS R4, [UR16+0x8] ;  /* 0x00000810ff04a984 */ /* 0x01ae640008000800 */
[----:B-1----:R-:W-:-:S05]  /*0b00*/  @!P2 LOP3.LUT R4, R4, 0x8000, RZ, 0xb8, !PT ;  /* 0x000080000404a812 */ /* 0x002fca00078eb8ff */
[----:B------:R1:W-:Y:S02]  /*0b10*/  @!P2 STS [UR16+0x8], R4 ;  /* 0x00000804ff00a988 */ /* 0x0003e40008000810 */
.L_x_29:
[----:B------:R-:W-:Y:S05]  /*0b20*/  BSYNC B3 ;  /* 0x0000000000037941 */ /* 0x000fea0003800000 */
.L_x_23:
[----:B------:R-:W-:Y:S05]  /*0b30*/  WARPSYNC.ALL ;  /* 0x0000000000007948 */ /* 0x000fea0003800000 */
[----:B------:R-:W-:-:S04]  /*0b40*/  UIADD3 UR27, UR5, 0x80, URZ ;  /* 0x00000080051b7890 */ /* 0x000fc8000fffe03f */
[----:B------:R-:W-:-:S04]  /*0b50*/  UIADD3 UR26, UP0, UR27, UR28, URZ ;  /* 0x0000001c1b1a7290 */ /* 0x000fc8000ff1e03f */
[----:B------:R-:W-:Y:S01]  /*0b60*/  ULEA.HI.X.SX32 UR27, UR27, UR29, 0x1, UP0 ;  /* 0x0000001d1b1b7291 */ /* 0x000fe200080f0e3f */
[----:B------:R-:W-:Y:S11]  /*0b70*/  @P0 BRA `(.L_x_30) ;  /* 0x0000000000280947 */ /* 0x000ff60003800000 */
[----:B-1-345:R-:W1:Y:S01]  /*0b80*/  S2R R4, SR_LANEID ;  /* 0x0000000000047919 */ /* 0x03ae620000000000 */
[----:B------:R-:W-:Y:S05]  /*0b90*/  WARPSYNC.ALL ;  /* 0x0000000000007948 */ /* 0x000fea0003800000 */
[----:B-1----:R-:W-:-:S05]  /*0ba0*/  IMAD.SHL.U32 R8, R4, 0x4, RZ ;  /* 0x0000000404087824 */ /* 0x002fca00078e00ff */
[----:B------:R-:W1:Y:S01]  /*0bb0*/  LDS R11, [R8+UR16] ;  /* 0x00000010080b7984 */ /* 0x000e620008000800 */
[----:B------:R-:W-:-:S05]  /*0bc0*/  IADD3 R4, P1, R8, UR26, RZ ;  /* 0x0000001a08047c10 */ /* 0x000fca000ff3e0ff */
[----:B------:R-:W-:-:S05]  /*0bd0*/  IMAD.X R5, RZ, RZ, UR27, P1 ;  /* 0x0000001bff057e24 */ /* 0x000fca00088e06ff */
[----:B-1----:R1:W3:Y:S01]  /*0be0*/  ATOMG.E.EXCH.STRONG.GPU PT, RZ, [R4], R11 ;  /* 0x0000000b04ff73a8 */ /* 0x0022e200041ee100 */
[----:B------:R-:W-:-:S04]  /*0bf0*/  DEPBAR {5,4,3,2,1,0} ;  /* 0x0000003f0000791a */ /* 0x000fc80000000000 */
[----:B------:R1:W-:Y:S01]  /*0c00*/  UTMACCTL.IV [UR26] ;  /* 0x000000001a0079b9 */ /* 0x0003e20008000000 */
[----:B------:R-:W-:Y:S01]  /*0c10*/  NOP ;  /* 0x0000000000007918 */ /* 0x000fe20000000000 */
.L_x_30:
[----:B------:R-:W-:Y:S05]  /*0c20*/  @P0 BRA `(.L_x_31) ;  /* 0x00000000000c0947 */ /* 0x000fea0003800000 */
[----:B------:R0:W-:Y:S01]  /*0c30*/  UTMACMDFLUSH ;  /* 0x00000000000079b7 */ /* 0x0001e20000000000 */
[----:B------:R-:W-:Y:S05]  /*0c40*/  @P0 BRA `(.L_x_31) ;  /* 0x0000000000040947 */ /* 0x000fea0003800000 */
[----:B------:R-:W-:-:S04]  /*0c50*/  DEPBAR.LE SB0, 0x0 ;  /* 0x000080000000791a */ /* 0x000fc80000000000 */
.L_x_31:
[----:B------:R-:W-:Y:S05]  /*0c60*/  WARPSYNC.ALL ;  /* 0x0000000000007948 */ /* 0x000fea0003800000 */
[----:B---3--:R-:W-:Y:S06]  /*0c70*/  BAR.SYNC.DEFER_BLOCKING 0x0 ;  /* 0x0000000000007b1d */ /* 0x008fec0000010000 */
[----:B------:R-:W-:Y:S02]  /*0c80*/  BSSY B3, `(.L_x_32) ;  /* 0x000000b000037945 */ /* 0x000fe40003800000 */
[----:B------:R-:W-:Y:S06]  /*0c90*/  BAR.SYNC.DEFER_BLOCKING 0x0 ;  /* 0x0000000000007b1d */ /* 0x000fec0000010000 */
[----:B------:R3:W-:Y:S01]  /*0ca0*/  @!P0 STS [R3], RZ ;  /* 0x000000ff03008388 */ /* 0x0007e20000000800 */
[----:B------:R-:W-:Y:S01]  /*0cb0*/  NOP ;  /* 0x0000000000007918 */ /* 0x000fe20000000000 */
[----:B------:R-:W-:Y:S05]  /*0cc0*/  @P2 BRA `(.L_x_33) ;  /* 0x0000000000182947 */ /* 0x000fea0003800000 */
[----:B--23--:R-:W2:Y:S01]  /*0cd0*/  LDS R3, [UR16+0x8] ;  /* 0x00000810ff037984 */ /* 0x00cea20008000800 */
[----:B-1----:R-:W1:Y:S01]  /*0ce0*/  LDC.64 R10, c[0x0][0x220] ;  /* 0x00008800ff0a7b82 */ /* 0x002e620000000a00 */
[----:B----45:R-:W-:Y:S02]  /*0cf0*/  IMAD.MOV.U32 R4, RZ, RZ, 0x70 ;  /* 0x00000070ff047424 */ /* 0x030fe400078e00ff */
[----:B-1----:R1:W-:Y:S03]  /*0d00*/  STS.64 [UR16], R10 ;  /* 0x0000000aff007988 */ /* 0x0023e60008000a10 */
[----:B--2---:R-:W-:-:S05]  /*0d10*/  LOP3.LUT R3, R3, 0x10, R4, 0xd8, !PT ;  /* 0x0000001003037812 */ /* 0x004fca00078ed804 */
[----:B------:R1:W-:Y:S02]  /*0d20*/  STS [UR16+0x8], R3 ;  /* 0x00000803ff007988 */ /* 0x0003e40008000810 */
.L_x_33:
[----:B-1----:R-:W-:Y:S05]  /*0d30*/  BSYNC B3 ;  /* 0x0000000000037941 */ /* 0x002fea0003800000 */
.L_x_32:
[----:B------:R-:W-:Y:S04]  /*0d40*/  BSSY B3, `(.L_x_34) ;  /* 0x0000033000037945 */ /* 0x000fe80003800000 */
[----:B------:R-:W-:Y:S04]  /*0d50*/  BSSY B4, `(.L_x_35) ;  /* 0x000002e000047945 */ /* 0x000fe80003800000 */
[----:B------:R-:W-:Y:S05]  /*0d60*/  @P2 BRA `(.L_x_36) ;  /* 0x0000000000242947 */ /* 0x000fea0003800000 */
[----:B--23--:R-:W1:Y:S01]  /*0d70*/  LDS R3, [UR16+0x34] ;  /* 0x00003410ff037984 */ /* 0x00ce620008000800 */
[----:B----45:R-:W-:-:S05]  /*0d80*/  IMAD.MOV.U32 R4, RZ, RZ, 0x3f000000 ;  /* 0x3f000000ff047424 */ /* 0x030fca00078e00ff */
[----:B-1----:R-:W-:-:S05]  /*0d90*/  LOP3.LUT R3, R3, 0xff000000, R4, 0xb8, !PT ;  /* 0xff00000003037812 */ /* 0x002fca00078eb804 */
[----:B------:R1:W-:Y:S01]  /*0da0*/  STS [UR16+0x34], R3 ;  /* 0x00003403ff007988 */ /* 0x0003e20008000810 */
[----:B------:R-:W-:Y:S05]  /*0db0*/  @P2 BRA `(.L_x_37) ;  /* 0x0000000000182947 */ /* 0x000fea0003800000 */
[----:B-1----:R-:W1:Y:S01]  /*0dc0*/  LDS R3, [UR16+0x38] ;  /* 0x00003810ff037984 */ /* 0x002e620008000800 */
[----:B------:R-:W-:-:S05]  /*0dd0*/  IMAD.MOV.U32 R4, RZ, RZ, 0x7f ;  /* 0x0000007fff047424 */ /* 0x000fca00078e00ff */
[----:B-1----:R-:W-:-:S05]  /*0de0*/  LOP3.LUT R3, R3, 0xff, R4, 0xb8, !PT ;  /* 0x000000ff03037812 */ /* 0x002fca00078eb804 */
[----:B------:R1:W-:Y:S02]  /*0df0*/  STS [UR16+0x38], R3 ;  /* 0x00003803ff007988 */ /* 0x0003e40008000810 */
.L_x_36:
[----:B------:R-:W-:Y:S05]  /*0e00*/  @P2 BRA `(.L_x_38) ;  /* 0x00000000000c2947 */ /* 0x000fea0003800000 */
[----:B------:R1:W-:Y:S02]  /*0e10*/  STS [UR16+0x20], R6 ;  /* 0x00002006ff007988 */ /* 0x0003e40008000810 */
.L_x_37:
[----:B------:R-:W-:Y:S05]  /*0e20*/  @P2 BRA `(.L_x_39) ;  /* 0x0000000000242947 */ /* 0x000fea0003800000 */
[----:B------:R1:W-:Y:S02]  /*0e30*/  STS [UR16+0x24], R2 ;  /* 0x00002402ff007988 */ /* 0x0003e40008000810 */
.L_x_38:
[----:B------:R-:W-:Y:S05]  /*0e40*/  @P2 BRA `(.L_x_40) ;  /* 0x00000000002c2947 */ /* 0x000fea0003800000 */
[----:B-1----:R-:W1:Y:S01]  /*0e50*/  LDS R2, [UR16+0x1c] ;  /* 0x00001c10ff027984 */ /* 0x002e620008000800 */
[----:B------:R-:W4:Y:S02]  /*0e60*/  LDC.64 R10, c[0x0][0x248] ;  /* 0x00009200ff0a7b82 */ /* 0x000f240000000a00 */
[--C-:B----4-:R-:W-:Y:S02]  /*0e70*/  SHF.R.U32.HI R5, RZ, 0x4, R11.reuse ;  /* 0x00000004ff057819 */ /* 0x110fe4000001160b */
[----:B--23--:R-:W-:-:S05]  /*0e80*/  SHF.R.U64 R3, R10, 0x4, R11 ;  /* 0x000000040a037819 */ /* 0x00cfca000000120b */
[----:B------:R2:W-:Y:S01]  /*0e90*/  STS [UR16+0xc], R3 ;  /* 0x00000c03ff007988 */ /* 0x0005e20008000810 */
[----:B-1----:R-:W-:-:S05]  /*0ea0*/  LOP3.LUT R2, R2, 0xf, R5, 0xb8, !PT ;  /* 0x0000000f02027812 */ /* 0x002fca00078eb805 */
[----:B------:R2:W-:Y:S02]  /*0eb0*/  STS [UR16+0x1c], R2 ;  /* 0x00001c02ff007988 */ /* 0x0005e40008000810 */
.L_x_39:
[----:B------:R-:W-:Y:S05]  /*0ec0*/  @P2 BRA `(.L_x_41) ;  /* 0x00000000001c2947 */ /* 0x000fea0003800000 */
[----:B--2---:R-:W2:Y:S02]  /*0ed0*/  LDS R2, [UR16+0x34] ;  /* 0x00003410ff027984 */ /* 0x004ea40008000800 */
[----:B--2---:R-:W-:-:S05]  /*0ee0*/  LOP3.LUT R2, R2, 0x7, RZ, 0xb8, !PT ;  /* 0x0000000702027812 */ /* 0x004fca00078eb8ff */
[----:B------:R2:W-:Y:S02]  /*0ef0*/  STS [UR16+0x34], R2 ;  /* 0x00003402ff007988 */ /* 0x0005e40008000810 */
.L_x_40:
[----:B------:R-:W-:Y:S05]  /*0f00*/  @P2 BRA `(.L_x_42) ;  /* 0x00000000001c2947 */ /* 0x000fea0003800000 */
[----:B-12---:R-:W1:Y:S02]  /*0f10*/  LDS R2, [UR16+0x34] ;  /* 0x00003410ff027984 */ /* 0x006e640008000800 */
[----:B-1----:R-:W-:-:S05]  /*0f20*/  LOP3.LUT R2, R2, 0x38, RZ, 0xb8, !PT ;  /* 0x0000003802027812 */ /* 0x002fca00078eb8ff */
[----:B------:R1:W-:Y:S02]  /*0f30*/  STS [UR16+0x34], R2 ;  /* 0x00003402ff007988 */ /* 0x0003e40008000810 */
.L_x_41:
[----:B------:R-:W-:Y:S05]  /*0f40*/  @P2 BRA `(.L_x_43) ;  /* 0x00000000001c2947 */ /* 0x000fea0003800000 */
[----:B-12---:R-:W1:Y:S02]  /*0f50*/  LDS R2, [UR16+0x8] ;  /* 0x00000810ff027984 */ /* 0x006e640008000800 */
[----:B-1----:R-:W-:-:S05]  /*0f60*/  LOP3.LUT R2, R2, 0x780, RZ, 0xb8, !PT ;  /* 0x0000078002027812 */ /* 0x002fca00078eb8ff */
[----:B------:R1:W-:Y:S02]  /*0f70*/  STS [UR16+0x8], R2 ;  /* 0x00000802ff007988 */ /* 0x0003e40008000810 */
.L_x_42:
[----:B------:R-:W-:Y:S05]  /*0f80*/  @P2 BRA `(.L_x_44) ;  /* 0x0000000000282947 */ /* 0x000fea0003800000 */
[----:B-12---:R-:W1:Y:S02]  /*0f90*/  LDS R2, [UR16+0x8] ;  /* 0x00000810ff027984 */ /* 0x006e640008000800 */
[----:B-1----:R-:W-:-:S05]  /*0fa0*/  LOP3.LUT R2, R2, 0x1800, RZ, 0xb8, !PT ;  /* 0x0000180002027812 */ /* 0x002fca00078eb8ff */
[----:B------:R1:W-:Y:S02]  /*0fb0*/  STS [UR16+0x8], R2 ;  /* 0x00000802ff007988 */ /* 0x0003e40008000810 */
.L_x_43:
[----:B------:R-:W-:Y:S05]  /*0fc0*/  @P2 BREAK B4 ;  /* 0x0000000000042942 */ /* 0x000fea0003800000 */
[----:B------:R-:W-:Y:S05]  /*0fd0*/  @P2 BRA `(.L_x_45) ;  /* 0x0000000000242947 */ /* 0x000fea0003800000 */
[----:B-12---:R-:W1:Y:S01]  /*0fe0*/  LDS R2, [UR16+0x8] ;  /* 0x00000810ff027984 */ /* 0x006e620008000800 */
[----:B---3--:R-:W-:-:S05]  /*0ff0*/  IMAD.MOV.U32 R3, RZ, RZ, 0x6000 ;  /* 0x00006000ff037424 */ /* 0x008fca00078e00ff */
[----:B-1----:R-:W-:-:S04]  /*1000*/  LOP3.LUT R2, R2, 0x4000, R3, 0xd8, !PT ;  /* 0x0000400002027812 */ /* 0x002fc800078ed803 */
[----:B------:R-:W-:-:S05]  /*1010*/  LOP3.LUT R2, R2, 0x400000, RZ, 0xb8, !PT ;  /* 0x0040000002027812 */ /* 0x000fca00078eb8ff */
[----:B------:R1:W-:Y:S02]  /*1020*/  STS [UR16+0x8], R2 ;  /* 0x00000802ff007988 */ /* 0x0003e40008000810 */
.L_x_44:
[----:B------:R-:W-:Y:S05]  /*1030*/  BSYNC B4 ;  /* 0x0000000000047941 */ /* 0x000fea0003800000 */
.L_x_35:
[----:B-12---:R-:W1:Y:S02]  /*1040*/  @!P2 LDS R2, [UR16+0x8] ;  /* 0x00000810ff02a984 */ /* 0x006e640008000800 */
[----:B-1----:R-:W-:-:S05]  /*1050*/  @!P2 LOP3.LUT R2, R2, 0x8000, RZ, 0xb8, !PT ;  /* 0x000080000202a812 */ /* 0x002fca00078eb8ff */
[----:B------:R1:W-:Y:S02]  /*1060*/  @!P2 STS [UR16+0x8], R2 ;  /* 0x00000802ff00a988 */ /* 0x0003e40008000810 */
.L_x_45:
[----:B------:R-:W-:Y:S05]  /*1070*/  BSYNC B3 ;  /* 0x0000000000037941 */ /* 0x000fea0003800000 */
.L_x_34:
[----:B------:R-:W-:Y:S05]  /*1080*/  WARPSYNC.ALL ;  /* 0x0000000000007948 */ /* 0x000fea0003800000 */
[----:B------:R-:W-:Y:S01]  /*1090*/  UIADD3 UR5, UR5, 0x100, URZ ;  /* 0x0000010005057890 */ /* 0x000fe2000fffe03f */
[----:B------:R-:W-:Y:S02]  /*10a0*/  ISETP.GE.AND P1, PT, R9, 0x1, PT ;  /* 0x000000010900780c */ /* 0x000fe40003f26270 */
[----:B------:R-:W-:Y:S02]  /*10b0*/  CS2R R24, SRZ ;  /* 0x0000000000187805 */ /* 0x000fe4000001ff00 */
[----:B------:R-:W-:Y:S01]  /*10c0*/  CS2R R26, SRZ ;  /* 0x00000000001a7805 */ /* 0x000fe2000001ff00 */
[----:B------:R-:W-:Y:S01]  /*10d0*/  UIADD3 UR28, UP0, UR5, UR28, URZ ;  /* 0x0000001c051c7290 */ /* 0x000fe2000ff1e03f */
[----:B------:R-:W-:-:S02]  /*10e0*/  CS2R R28, SRZ ;  /* 0x00000000001c7805 */ /* 0x000fc4000001ff00 */
[----:B------:R-:W-:Y:S01]  /*10f0*/  CS2R R30, SRZ ;  /* 0x00000000001e7805 */ /* 0x000fe2000001ff00 */
[----:B------:R-:W-:Y:S01]  /*1100*/  IMAD.MOV.U32 R32, RZ, RZ, RZ ;  /* 0x000000ffff207224 */ /* 0x000fe200078e00ff */
[----:B------:R-:W-:Y:S01]  /*1110*/  ULEA.HI.X.SX32 UR29, UR5, UR29, 0x1, UP0 ;  /* 0x0000001d051d7291 */ /* 0x000fe200080f0e3f */
[----:B------:R-:W-:Y:S11]  /*1120*/  @P0 BRA `(.L_x_46) ;  /* 0x0000000000280947 */ /* 0x000ff60003800000 */
[----:B-12---:R-:W4:Y:S01]  /*1130*/  S2R R2, SR_LANEID ;  /* 0x0000000000027919 */ /* 0x006f220000000000 */
[----:B------:R-:W-:Y:S05]  /*1140*/  WARPSYNC.ALL ;  /* 0x0000000000007948 */ /* 0x000fea0003800000 */
[----:B----45:R-:W-:-:S05]  /*1150*/  IMAD.SHL.U32 R4, R2, 0x4, RZ ;  /* 0x0000000402047824 */ /* 0x030fca00078e00ff */
[----:B------:R-:W1:Y:S01]  /*1160*/  LDS R5, [R4+UR16] ;  /* 0x0000001004057984 */ /* 0x000e620008000800 */
[----:B------:R-:W-:-:S05]  /*1170*/  IADD3 R2, P3, R4, UR28, RZ ;  /* 0x0000001c04027c10 */ /* 0x000fca000ff7e0ff */
[----:B---3--:R-:W-:-:S05]  /*1180*/  IMAD.X R3, RZ, RZ, UR29, P3 ;  /* 0x0000001dff037e24 */ /* 0x008fca00098e06ff */
[----:B-1----:R1:W2:Y:S01]  /*1190*/  ATOMG.E.EXCH.STRONG.GPU PT, RZ, [R2], R5 ;  /* 0x0000000502ff73a8 */ /* 0x0022a200041ee100 */
[----:B------:R-:W-:-:S04]  /*11a0*/  DEPBAR {5,4,3,2,1,0} ;  /* 0x0000003f0000791a */ /* 0x000fc80000000000 */
[----:B------:R1:W-:Y:S01]  /*11b0*/  UTMACCTL.IV [UR28] ;  /* 0x000000001c0079b9 */ /* 0x0003e20008000000 */
[----:B------:R-:W-:Y:S01]  /*11c0*/  NOP ;  /* 0x0000000000007918 */ /* 0x000fe20000000000 */
.L_x_46:
[----:B------:R-:W-:Y:S05]  /*11d0*/  @P0 BRA `(.L_x_47) ;  /* 0x00000000000c0947 */ /* 0x000fea0003800000 */
[----:B------:R0:W-:Y:S01]  /*11e0*/  UTMACMDFLUSH ;  /* 0x00000000000079b7 */ /* 0x0001e20000000000 */
[----:B------:R-:W-:Y:S05]  /*11f0*/  @P0 BRA `(.L_x_47) ;  /* 0x0000000000040947 */ /* 0x000fea0003800000 */
[----:B------:R-:W-:-:S04]  /*1200*/  DEPBAR.LE SB0, 0x0 ;  /* 0x000080000000791a */ /* 0x000fc80000000000 */
.L_x_47:
[----:B------:R-:W-:Y:S05]  /*1210*/  WARPSYNC.ALL ;  /* 0x0000000000007948 */ /* 0x000fea0003800000 */
[----:B--2---:R-:W-:Y:S01]  /*1220*/  BAR.SYNC.DEFER_BLOCKING 0x0 ;  /* 0x0000000000007b1d */ /* 0x004fe20000010000 */
[----:B------:R-:W-:Y:S01]  /*1230*/  USHF.L.U32 UR15, UR30, 0x6, URZ ;  /* 0x000000061e0f7899 */ /* 0x000fe2000800063f */
[----:B------:R-:W-:Y:S01]  /*1240*/  IMAD.MOV.U32 R33, RZ, RZ, RZ ;  /* 0x000000ffff217224 */ /* 0x000fe200078e00ff */
[----:B------:R-:W-:Y:S02]  /*1250*/  CS2R R34, SRZ ;  /* 0x0000000000227805 */ /* 0x000fe4000001ff00 */
[----:B------:R-:W-:-:S02]  /*1260*/  CS2R R36, SRZ ;  /* 0x0000000000247805 */ /* 0x000fc4000001ff00 */
[----:B------:R-:W-:Y:S01]  /*1270*/  CS2R R38, SRZ ;  /* 0x0000000000267805 */ /* 0x000fe2000001ff00 */
[----:B------:R-:W-:Y:S01]  /*1280*/  VOTEU.ALL UP0, P2 ;  /* 0x00000000003f7886 */ /* 0x000fe20001000000 */
[----:B------:R-:W-:Y:S01]  /*1290*/  UMOV UR6, 0x1 ;  /* 0x0000000100067882 */ /* 0x000fe20000000000 */
[----:B------:R-:W-:Y:S01]  /*12a0*/  VOTEU.ALL UP1, P2 ;  /* 0x00000000003f7886 */ /* 0x000fe20001020000 */
[----:B------:R-:W-:Y:S01]  /*12b0*/  VOTEU.ALL UP2, P2 ;  /* 0x00000000003f7886 */ /* 0x000fe20001040000 */
[----:B------:R-:W-:Y:S01]  /*12c0*/  CS2R R40, SRZ ;  /* 0x0000000000287805 */ /* 0x000fe2000001ff00 */
[----:B------:R-:W-:-:S04]  /*12d0*/  @!UP0 UIADD3 UR8, -UR6, 0x100000, URZ ;  /* 0x0010000006088890 */ /* 0x000fc8000fffe13f */
[----:B------:R-:W-:Y:S02]  /*12e0*/  @!UP0 USHF.L.U32 UR9, UR8, 0xb, URZ ;  /* 0x0000000b08098899 */ /* 0x000fe4000800063f */
[----:B------:R-:W-:Y:S01]  /*12f0*/  @!UP0 USHF.L.U32 UR8, UR8, 0x1, URZ ;  /* 0x0000000108088899 */ /* 0x000fe2000800063f */
        /* <DEDUP_REMOVED lines=9> */
[----:B------:R-:W-:Y:S01]  /*1390*/  VOTEU.ALL UP0, P2 ;  /* 0x00000000003f7886 */ /* 0x000fe20001000000 */
[----:B------:R-:W-:Y:S02]  /*13a0*/  CS2R R48, SRZ ;  /* 0x0000000000307805 */ /* 0x000fe4000001ff00 */
[----:B------:R-:W-:Y:S02]  /*13b0*/  CS2R R50, SRZ ;  /* 0x0000000000327805 */ /* 0x000fe4000001ff00 */
[----:B------:R-:W-:Y:S02]  /*13c0*/  CS2R R52, SRZ ;  /* 0x0000000000347805 */ /* 0x000fe4000001ff00 */
[----:B------:R-:W-:Y:S01]  /*13d0*/  CS2R R54, SRZ ;  /* 0x0000000000367805 */ /* 0x000fe2000001ff00 */
[----:B------:R-:W2:Y:S02]  /*13e0*/  FENCE.VIEW.ASYNC.S ;  /* 0x00000000000073c6 */ /* 0x000ea40000000000 */
[----:B--2---:R-:W2:Y:S02]  /*13f0*/  @!UP0 SYNCS.EXCH.64 URZ, [UR16+0x12000], UR8 ;  /* 0x01200008103f85b2 */ /* 0x004ea40008000100 */
[----:B--2---:R-:W-:Y:S06]  /*1400*/  BAR.SYNC.DEFER_BLOCKING 0x0 ;  /* 0x0000000000007b1d */ /* 0x004fec0000010000 */
[----:B------:R2:W4:Y:S02]  /*1410*/  @!UP1 SYNCS.EXCH.64 URZ, [UR16+0x12008], UR10 ;  /* 0x0120080a103f95b2 */ /* 0x0005240008000100 */
[----:B----4-:R-:W-:Y:S01]  /*1420*/  BAR.SYNC.DEFER_BLOCKING 0x0 ;  /* 0x0000000000007b1d */ /* 0x010fe20000010000 */
[----:B--2---:R-:W-:-:S05]  /*1430*/  USHF.L.U32 UR11, UR31, 0x7, URZ ;  /* 0x000000071f0b7899 */ /* 0x004fca000800063f */
[----:B------:R2:W4:Y:S01]  /*1440*/  @!UP2 SYNCS.EXCH.64 URZ, [UR16+0x12010], UR6 ;  /* 0x01201006103fa5b2 */ /* 0x0005220008000100 */
[----:B------:R-:W-:Y:S06]  /*1450*/  @!P1 BRA `(.L_x_48) ;  /* 0x0000000400589947 */ /* 0x000fec0003800000 */
[----:B-1----:R-:W-:Y:S02]  /*1460*/  SHF.R.U32.HI R2, RZ, 0x5, R0 ;  /* 0x00000005ff027819 */ /* 0x002fe40000011600 */
[----:B------:R-:W-:Y:S02]  /*1470*/  CS2R R24, SRZ ;  /* 0x0000000000187805 */ /* 0x000fe4000001ff00 */
[----:B------:R-:W-:Y:S02]  /*1480*/  CS2R R26, SRZ ;  /* 0x00000000001a7805 */ /* 0x000fe4000001ff00 */
[----:B------:R-:W-:Y:S02]  /*1490*/  CS2R R28, SRZ ;  /* 0x00000000001c7805 */ /* 0x000fe4000001ff00 */
[----:B------:R-:W-:Y:S02]  /*14a0*/  R2UR UR17, R2 ;  /* 0x00000000021172ca */ /* 0x000fe400000e0000 */
[----:B------:R-:W-:-:S02]  /*14b0*/  CS2R R30, SRZ ;  /* 0x00000000001e7805 */ /* 0x000fc4000001ff00 */
[----:B------:R-:W-:Y:S02]  /*14c0*/  CS2R R32, SRZ ;  /* 0x0000000000207805 */ /* 0x000fe4000001ff00 */
[----:B------:R-:W-:Y:S02]  /*14d0*/  CS2R R34, SRZ ;  /* 0x0000000000227805 */ /* 0x000fe4000001ff00 */
[----:B------:R-:W-:Y:S02]  /*14e0*/  CS2R R36, SRZ ;  /* 0x0000000000247805 */ /* 0x000fe4000001ff00 */
[----:B------:R-:W-:Y:S02]  /*14f0*/  CS2R R38, SRZ ;  /* 0x0000000000267805 */ /* 0x000fe4000001ff00 */
[----:B------:R-:W-:Y:S02]  /*1500*/  CS2R R40, SRZ ;  /* 0x0000000000287805 */ /* 0x000fe4000001ff00 */
[----:B------:R-:W-:-:S02]  /*1510*/  CS2R R42, SRZ ;  /* 0x00000000002a7805 */ /* 0x000fc4000001ff00 */
[----:B------:R-:W-:Y:S02]  /*1520*/  CS2R R44, SRZ ;  /* 0x00000000002c7805 */ /* 0x000fe4000001ff00 */
[----:B------:R-:W-:Y:S02]  /*1530*/  CS2R R46, SRZ ;  /* 0x00000000002e7805 */ /* 0x000fe4000001ff00 */
[----:B------:R-:W-:Y:S02]  /*1540*/  CS2R R48, SRZ ;  /* 0x0000000000307805 */ /* 0x000fe4000001ff00 */
[----:B------:R-:W-:Y:S02]  /*1550*/  CS2R R50, SRZ ;  /* 0x0000000000327805 */ /* 0x000fe4000001ff00 */
[----:B------:R-:W-:Y:S02]  /*1560*/  CS2R R52, SRZ ;  /* 0x0000000000347805 */ /* 0x000fe4000001ff00 */
[----:B------:R-:W-:Y:S01]  /*1570*/  CS2R R54, SRZ ;  /* 0x0000000000367805 */ /* 0x000fe2000001ff00 */
[----:B------:R-:W-:Y:S01]  /*1580*/  UMOV UR5, URZ ;  /* 0x0000003f00057c82 */ /* 0x000fe20008000000 */
[----:B------:R-:W-:-:S05]  /*1590*/  UMOV UR10, URZ ;  /* 0x0000003f000a7c82 */ /* 0x000fca0008000000 */
.L_x_50:
[----:B----4-:R-:W-:Y:S01]  /*15a0*/  BAR.SYNC.DEFER_BLOCKING 0x0 ;  /* 0x0000000000007b1d */ /* 0x010fe20000010000 */
[----:B------:R-:W-:Y:S01]  /*15b0*/  ULEA UR20, UR5, UR16, 0x3 ;  /* 0x0000001005147291 */ /* 0x000fe2000f8e183f */
[----:B------:R-:W-:Y:S01]  /*15c0*/  @!P2 IMAD.MOV.U32 R2, RZ, RZ, 0x6000 ;  /* 0x00006000ff02a424 */ /* 0x000fe200078e00ff */
[----:B------:R-:W-:Y:S01]  /*15d0*/  ELECT P0, URZ, PT ;  /* 0x00000000003f782f */ /* 0x000fe20003800000 */
[----:B------:R-:W-:-:S03]  /*15e0*/  ULEA UR8, UR5, UR16, 0xe ;  /* 0x0000001005087291 */ /* 0x000fc6000f8e703f */
[----:B------:R-:W-:Y:S02]  /*15f0*/  ISETP.LT.U32.AND P0, PT, R7, 0x20, P0 ;  /* 0x000000200700780c */ /* 0x000fe40000701070 */
[----:B------:R-:W-:Y:S01]  /*1600*/  ELECT P1, URZ, PT ;  /* 0x00000000003f782f */ /* 0x000fe20003820000 */
[----:B------:R-:W-:-:S03]  /*1610*/  ULEA UR12, UR5, UR16, 0xd ;  /* 0x00000010050c7291 */ /* 0x000fc6000f8e683f */
[----:B------:R-:W-:Y:S01]  /*1620*/  ISETP.LT.U32.AND P1, PT, R7, 0x20, P1 ;  /* 0x000000200700780c */ /* 0x000fe20000f21070 */
[----:B------:R-:W-:Y:S01]  /*1630*/  UMOV UR14, UR10 ;  /* 0x0000000a000e7c82 */ /* 0x000fe20008000000 */
[----:B------:R-:W-:-:S05]  /*1640*/  UIADD3 UR12, UR12, 0xc000, URZ ;  /* 0x0000c0000c0c7890 */ /* 0x000fca000fffe03f */
[----:B------:R-:W-:Y:S01]  /*1650*/  VOTEU.ANY UP0, P0 ;  /* 0x00000000003f7886 */ /* 0x000fe20000000100 */
[----:B------:R-:W-:Y:S01]  /*1660*/  VOTEU.ANY UP2, P0 ;  /* 0x00000000003f7886 */ /* 0x000fe20000040100 */
[----:B------:R1:W-:Y:S01]  /*1670*/  @!P2 SYNCS.ARRIVE.TRANS64 RZ, [UR20+0x12000], R2 ;  /* 0x01200002ffffa9a7 */ /* 0x0003e20008000014 */
[----:B------:R4:W-:Y:S06]  /*1680*/  MEMBAR.ALL.CTA ;  /* 0x0000000000007992 */ /* 0x0009ec0000008000 */
[----:B----4-:R-:W4:Y:S01]  /*1690*/  FENCE.VIEW.ASYNC.S ;  /* 0x00000000000073c6 */ /* 0x010f220000000000 */
[----:B------:R-:W-:Y:S01]  /*16a0*/  @UP0 UIADD3 UR9, UR20, 0x12000, URZ ;  /* 0x0001200014090890 */ /* 0x000fe2000fffe03f */
[----:B--2---:R-:W-:Y:S01]  /*16b0*/  @UP0 UMOV UR6, UR24 ;  /* 0x0000001800060c82 */ /* 0x004fe20008000000 */
[----:B------:R-:W-:Y:S01]  /*16c0*/  @UP0 UMOV UR7, UR25 ;  /* 0x0000001900070c82 */ /* 0x000fe20008000000 */
[----:B----4-:R-:W-:Y:S01]  /*16d0*/  VOTEU.ANY UP1, P1 ;  /* 0x00000000003f7886 */ /* 0x010fe20000820100 */
[----:B------:R-:W-:Y:S01]  /*16e0*/  VOTEU.ANY UP3, P1 ;  /* 0x00000000003f7886 */ /* 0x000fe20000860100 */
[----:B-1----:R-:W-:-:S03]  /*16f0*/  IMAD.U32 R2, RZ, RZ, UR4 ;  /* 0x00000004ff027e24 */ /* 0x002fc6000f8e00ff */
[----:B------:R-:W-:Y:S01]  /*1700*/  @UP1 UIADD3 UR13, UR20, 0x12000, URZ ;  /* 0x00012000140d1890 */ /* 0x000fe2000fffe03f */
[----:B------:R-:W-:Y:S01]  /*1710*/  @UP1 UMOV UR18, UR26 ;  /* 0x0000001a00121c82 */ /* 0x000fe20008000000 */
[----:B------:R-:W-:Y:S01]  /*1720*/  @UP1 UMOV UR19, UR27 ;  /* 0x0000001b00131c82 */ /* 0x000fe20008000000 */
[----:B------:R-:W-:Y:S01]  /*1730*/  SHF.L.U32 R2, R2, 0x1f, RZ ;  /* 0x0000001f02027819 */ /* 0x000fe200000006ff */
[----:B------:R-:W-:Y:S06]  /*1740*/  BAR.SYNC.DEFER_BLOCKING 0x0 ;  /* 0x0000000000007b1d */ /* 0x000fec0000010000 */
[----:B------:R1:W-:Y:S02]  /*1750*/  @UP2 UTMALDG.2D [UR8], [UR6] ;  /* 0x00000008060025b4 */ /* 0x0003e40008008000 */
[----:B------:R-:W-:Y:S06]  /*1760*/  BAR.SYNC.DEFER_BLOCKING 0x0 ;  /* 0x0000000000007b1d */ /* 0x000fec0000010000 */
[----:B------:R1:W-:Y:S02]  /*1770*/  @UP3 UTMALDG.2D [UR12], [UR18] ;  /* 0x0000000c120035b4 */ /* 0x0003e40008008000 */
[----:B------:R-:W-:Y:S06]  /*1780*/  BAR.SYNC.DEFER_BLOCKING 0x0 ;  /* 0x0000000000007b1d */ /* 0x000fec0000010000 */
[----:B------:R-:W2:Y:S02]  /*1790*/  SYNCS.PHASECHK.TRANS64.TRYWAIT P0, [UR20+0x12000], R2 ;  /* 0x01200002ff0075a7 */ /* 0x000ea40008000154 */
[----:B-12---:R-:W-:Y:S05]  /*17a0*/  @!P0 BRA `(.L_x_49) ;  /* 0x0000000400848947 */ /* 0x006fea0003800000 */
.L_x_51:
[----:B------:R-:W-:Y:S01]  /*17b0*/  USHF.L.U32 UR6, UR17, 0x7, URZ ;  /* 0x0000000711067899 */ /* 0x000fe2000800063f */
[----:B------:R-:W-:Y:S02]  /*17c0*/  WARPGROUP.DEPBAR.LE gsb0, 0x0 ;  /* 0x00008000000079c5 */ /* 0x000fe40000010000 */
[----:B------:R-:W-:Y:S01]  /*17d0*/  USHF.R.U32.HI UR22, URZ, 0x4, UR12 ;  /* 0x000000043f167899 */ /* 0x000fe2000801160c */
[----:B------:R-:W-:Y:S01]  /*17e0*/  WARPGROUP.ARRIVE ;  /* 0x00000000000079c5 */ /* 0x000fe20000000000 */
[----:B------:R-:W-:Y:S01]  /*17f0*/  ULOP3.LUT UR6, UR6, 0x200, URZ, 0xc0, !UPT ;  /* 0x0000020006067892 */ /* 0x000fe2000f8ec03f */
[----:B------:R-:W1:Y:S01]  /*1800*/  LDC R2, c[0x0][0x230] ;  /* 0x00008c00ff027b82 */ /* 0x000e620000000800 */
[----:B------:R-:W-:Y:S02]  /*1810*/  USGXT.U32 UR22, UR22, 0xe ;  /* 0x0000000e1616789a */ /* 0x000fe40008000000 */
[----:B------:R-:W-:Y:S01]  /*1820*/  ULEA.HI UR6, UR8, UR6, URZ, 0x1c ;  /* 0x0000000608067291 */ /* 0x000fe2000f8fe03f */
[----:B------:R-:W-:Y:S01]  /*1830*/  UMOV UR21, 0x40000040 ;  /* 0x4000004000157882 */ /* 0x000fe20000000000 */
[----:B------:R-:W-:-:S02]  /*1840*/  UMOV UR23, 0x40000040 ;  /* 0x4000004000177882 */ /* 0x000fc40000000000 */
[----:B------:R-:W-:Y:S01]  /*1850*/  ULOP3.LUT UR20, UR6, 0x3fff, URZ, 0xc0, !UPT ;  /* 0x00003fff06147892 */ /* 0x000fe2000f8ec03f */
[----:B------:R-:W-:Y:S02]  /*1860*/  UMOV UR7, URZ ;  /* 0x0000003f00077c82 */ /* 0x000fe40008000000 */
[----:B------:R-:W-:Y:S01]  /*1870*/  UMOV UR6, URZ ;  /* 0x0000003f00067c82 */ /* 0x000fe20008000000 */
[----:B------:R-:W-:Y:S02]  /*1880*/  UIADD3 UR10, UR10, 0x80, URZ ;  /* 0x000000800a0a7890 */ /* 0x000fe4000fffe03f */
[----:B------:R-:W-:-:S03]  /*1890*/  UIADD3 UR5, UR5, 0x1, URZ ;  /* 0x0000000105057890 */ /* 0x000fc6000fffe03f */
[----:B------:R-:W-:Y:S01]  /*18a0*/  QGMMA.64x64x32.F32.E4M3.E4M3 R24, gdesc[UR20], R24 ;  /* 0x00e00000141879f3 */ /* 0x000fe20008700818 */
[----:B------:R-:W-:Y:S02]  /*18b0*/  UIADD3 UR20, UP0, UR20, 0x2, URZ ;  /* 0x0000000214147890 */ /* 0x000fe4000ff1e03f */
[----:B------:R-:W-:Y:S02]  /*18c0*/  UIADD3 UR22, UP1, UR22, 0x2, URZ ;  /* 0x0000000216167890 */ /* 0x000fe4000ff3e03f */
[----:B------:R-:W-:Y:S02]  /*18d0*/  UIADD3.X UR21, UR6, 0x40000040, URZ, UP0, !UPT ;  /* 0x4000004006157890 */ /* 0x000fe400087fe43f */
[----:B------:R-:W-:Y:S01]  /*18e0*/  UIADD3.X UR23, UR7, 0x40000040, URZ, UP1, !UPT ;  /* 0x4000004007177890 */ /* 0x000fe20008ffe43f */
[----:B-1----:R-:W-:Y:S01]  /*18f0*/  ISETP.LE.AND P0, PT, R2, UR10, PT ;  /* 0x0000000a02007c0c */ /* 0x002fe2000bf03270 */
[----:B------:R-:W-:Y:S02]  /*1900*/  UIADD3.64 UR32, UR20, 0x2, URZ ;  /* 0x0000000214207897 */ /* 0x000fe4000fffe03f */
[----:B------:R-:W-:-:S02]  /*1910*/  UIADD3.64 UR34, UR22, 0x2, URZ ;  /* 0x0000000216227897 */ /* 0x000fc4000fffe03f */
[----:B------:R-:W-:-:S04]  /*1920*/  UISETP.NE.U32.AND UP0, UPT, UR5, 0x3, UPT ;  /* 0x000000030500788c */ /* 0x000fc8000bf05070 */
[----:B------:R-:W-:Y:S02]  /*1930*/  USEL UR6, URZ, 0x1, UP0 ;  /* 0x000000013f067887 */ /* 0x000fe40008000000 */
[----:B------:R-:W-:Y:S02]  /*1940*/  USEL UR5, UR5, URZ, UP0 ;  /* 0x0000003f05057287 */ /* 0x000fe40008000000 */
[----:B------:R-:W-:Y:S01]  /*1950*/  ULOP3.LUT UR4, UR4, UR6, URZ, 0x3c, !UPT ;  /* 0x0000000604047292 */ /* 0x000fe2000f8e3c3f */
[----:B------:R-:W-:Y:S01]  /*1960*/  QGMMA.64x64x32.F32.E4M3.E4M3 R24, gdesc[UR20], R24 ;  /* 0x00e00000141879f3 */ /* 0x000fe20008700818 */
[----:B------:R-:W-:Y:S02]  /*1970*/  UIADD3.64 UR20, UR20, 0x4, URZ ;  /* 0x0000000414147897 */ /* 0x000fe4000fffe03f */
[----:B------:R-:W-:Y:S01]  /*1980*/  UIADD3.64 UR22, UR22, 0x4, URZ ;  /* 0x0000000416167897 */ /* 0x000fe2000fffe03f */
[----:B------:R-:W-:Y:S08]  /*1990*/  QGMMA.64x64x32.F32.E4M3.E4M3 R24, gdesc[UR32], R24 ;  /* 0x00e00000201879f3 */ /* 0x000ff00008700818 */
[----:B------:R-:W-:Y:S01]  /*19a0*/  QGMMA.64x64x32.F32.E4M3.E4M3 R24, gdesc[UR20], R24, gsb0 ;  /* 0x00e00000141879f3 */ /* 0x000fe20008000818 */
[----:B------:R-:W-:Y:S05]  /*19b0*/  @!P0 BRA `(.L_x_50) ;  /* 0xfffffff800f88947 */ /* 0x000fea000383ffff */
.L_x_48:
[----:B------:R-:W-:Y:S02]  /*19c0*/  WARPGROUP.DEPBAR.LE gsb0, 0x0 ;  /* 0x00008000000079c5 */ /* 0x000fe40000010000 */
[----:B----4-:R-:W-:Y:S01]  /*19d0*/  BAR.SYNC.DEFER_BLOCKING 0x0 ;  /* 0x0000000000007b1d */ /* 0x010fe20000010000 */
[C---:B-1----:R-:W-:Y:S01]  /*19e0*/  IMAD.SHL.U32 R2, R0.reuse, 0x20, RZ ;  /* 0x0000002000027824 */ /* 0x042fe200078e00ff */
[----:B------:R-:W-:Y:S01]  /*19f0*/  ELECT P0, URZ, PT ;  /* 0x00000000003f782f */ /* 0x000fe20003800000 */
[C---:B---3--:R-:W-:Y:S01]  /*1a00*/  IMAD.SHL.U32 R3, R0.reuse, 0x10, RZ ;  /* 0x0000001000037824 */ /* 0x048fe200078e00ff */
[----:B------:R-:W-:Y:S01]  /*1a10*/  F2FP.SATFINITE.E4M3.F32.PACK_AB_MERGE_C R24, R25, R24, RZ ;  /* 0x000000181918723e */ /* 0x000fe200048070ff */
[----:B------:R-:W-:Y:S01]  /*1a20*/  IMAD.SHL.U32 R0, R0, 0x2, RZ ;  /* 0x0000000200007824 */ /* 0x000fe200078e00ff */
[----:B------:R-:W-:Y:S01]  /*1a30*/  LOP3.LUT R2, R2, 0x1c00, RZ, 0xc0, !PT ;  /* 0x00001c0002027812 */ /* 0x000fe200078ec0ff */
[----:B------:R-:W-:Y:S01]  /*1a40*/  UMOV UR17, UR15 ;  /* 0x0000000f00117c82 */ /* 0x000fe20008000000 */
[----:B------:R-:W-:Y:S01]  /*1a50*/  F2FP.SATFINITE.E4M3.F32.PACK_AB_MERGE_C R26, R27, R26, RZ ;  /* 0x0000001a1b1a723e */ /* 0x000fe200048070ff */
[----:B------:R-:W-:Y:S01]  /*1a60*/  UMOV UR18, UR11 ;  /* 0x0000000b00127c82 */ /* 0x000fe20008000000 */
[----:B------:R-:W-:-:S02]  /*1a70*/  LOP3.LUT R3, R2, 0x1c0, R3, 0xf8, !PT ;  /* 0x000001c002037812 */ /* 0x000fc400078ef803 */
[----:B------:R-:W-:Y:S02]  /*1a80*/  F2FP.SATFINITE.E4M3.F32.PACK_AB_MERGE_C R28, R29, R28, RZ ;  /* 0x0000001c1d1c723e */ /* 0x000fe400048070ff */
[----:B------:R-:W-:Y:S02]  /*1a90*/  LOP3.LUT R3, R3, 0x36, R0, 0xf8, !PT ;  /* 0x0000003603037812 */ /* 0x000fe400078ef800 */
[----:B------:R-:W-:Y:S02]  /*1aa0*/  F2FP.SATFINITE.E4M3.F32.PACK_AB_MERGE_C R30, R31, R30, RZ ;  /* 0x0000001e1f1e723e */ /* 0x000fe400048070ff */
[----:B------:R-:W-:Y:S02]  /*1ab0*/  F2FP.SATFINITE.E4M3.F32.PACK_AB_MERGE_C R32, R33, R32, RZ ;  /* 0x000000202120723e */ /* 0x000fe400048070ff */
[----:B------:R-:W-:Y:S02]  /*1ac0*/  F2FP.SATFINITE.E4M3.F32.PACK_AB_MERGE_C R34, R35, R34, RZ ;  /* 0x000000222322723e */ /* 0x000fe400048070ff */
[----:B------:R-:W-:Y:S01]  /*1ad0*/  F2FP.SATFINITE.E4M3.F32.PACK_AB_MERGE_C R36, R37, R36, RZ ;  /* 0x000000242524723e */ /* 0x000fe200048070ff */
[----:B------:R-:W1:Y:S02]  /*1ae0*/  @!P2 SYNCS.CCTL.IV [UR16+0x12000] ;  /* 0x01200000ff00a9b1 */ /* 0x000e640008000010 */
[----:B-1----:R-:W-:Y:S01]  /*1af0*/  BAR.SYNC.DEFER_BLOCKING 0x0 ;  /* 0x0000000000007b1d */ /* 0x002fe20000010000 */
[----:B------:R-:W-:-:S02]  /*1b00*/  F2FP.SATFINITE.E4M3.F32.PACK_AB_MERGE_C R38, R39, R38, RZ ;  /* 0x000000262726723e */ /* 0x000fc400048070ff */
[----:B------:R-:W-:Y:S02]  /*1b10*/  ISETP.LT.U32.AND P0, PT, R7, 0x20, P0 ;  /* 0x000000200700780c */ /* 0x000fe40000701070 */
[----:B------:R-:W-:Y:S02]  /*1b20*/  LOP3.LUT R5, R3, 0x10, RZ, 0x3c, !PT ;  /* 0x0000001003057812 */ /* 0x000fe400078e3cff */
[----:B------:R-:W-:Y:S02]  /*1b30*/  F2FP.SATFINITE.E4M3.F32.PACK_AB_MERGE_C R40, R41, R40, RZ ;  /* 0x000000282928723e */ /* 0x000fe400048070ff */
[----:B------:R-:W-:Y:S02]  /*1b40*/  F2FP.SATFINITE.E4M3.F32.PACK_AB_MERGE_C R42, R43, R42, RZ ;  /* 0x0000002a2b2a723e */ /* 0x000fe400048070ff */
[----:B------:R-:W-:Y:S02]  /*1b50*/  F2FP.SATFINITE.E4M3.F32.PACK_AB_MERGE_C R44, R45, R44, RZ ;  /* 0x0000002c2d2c723e */ /* 0x000fe400048070ff */
[----:B------:R-:W-:-:S02]  /*1b60*/  F2FP.SATFINITE.E4M3.F32.PACK_AB_MERGE_C R46, R47, R46, RZ ;  /* 0x0000002e2f2e723e */ /* 0x000fc400048070ff */
[----:B------:R-:W-:Y:S01]  /*1b70*/  LOP3.LUT R7, R3, 0x20, RZ, 0x3c, !PT ;  /* 0x0000002003077812 */ /* 0x000fe200078e3cff */
[----:B------:R-:W-:Y:S01]  /*1b80*/  VOTEU.ANY UP0, P0 ;  /* 0x00000000003f7886 */ /* 0x000fe20000000100 */
[----:B------:R-:W-:Y:S01]  /*1b90*/  F2FP.SATFINITE.E4M3.F32.PACK_AB_MERGE_C R48, R49, R48, RZ ;  /* 0x000000303130723e */ /* 0x000fe200048070ff */
[----:B------:R-:W-:Y:S01]  /*1ba0*/  VOTEU.ANY UP1, P0 ;  /* 0x00000000003f7886 */ /* 0x000fe20000020100 */
[----:B------:R-:W-:Y:S02]  /*1bb0*/  F2FP.SATFINITE.E4M3.F32.PACK_AB_MERGE_C R50, R51, R50, RZ ;  /* 0x000000323332723e */ /* 0x000fe400048070ff */
[----:B------:R-:W-:Y:S01]  /*1bc0*/  F2FP.SATFINITE.E4M3.F32.PACK_AB_MERGE_C R52, R53, R52, RZ ;  /* 0x000000343534723e */ /* 0x000fe200048070ff */
[----:B--2---:R-:W-:Y:S01]  /*1bd0*/  @UP0 UMOV UR6, UR28 ;  /* 0x0000001c00060c82 */ /* 0x004fe20008000000 */
[----:B------:R-:W-:Y:S01]  /*1be0*/  F2FP.SATFINITE.E4M3.F32.PACK_AB_MERGE_C R54, R55, R54, RZ ;  /* 0x000000363736723e */ /* 0x000fe200048070ff */
[----:B------:R-:W1:Y:S02]  /*1bf0*/  @!P2 SYNCS.CCTL.IV [UR16+0x12008] ;  /* 0x01200800ff00a9b1 */ /* 0x000e640008000010 */
[----:B-1----:R-:W-:Y:S01]  /*1c00*/  BAR.SYNC.DEFER_BLOCKING 0x0 ;  /* 0x0000000000007b1d */ /* 0x002fe20000010000 */
[----:B------:R-:W-:-:S05]  /*1c10*/  LOP3.LUT R9, R3, 0x30, RZ, 0x3c, !PT ;  /* 0x0000003003097812 */ /* 0x000fca00078e3cff */
[----:B------:R-:W-:Y:S01]  /*1c20*/  @UP0 UMOV UR7, UR29 ;  /* 0x0000001d00070c82 */ /* 0x000fe20008000000 */
[----:B------:R-:W1:Y:S02]  /*1c30*/  @!P2 SYNCS.CCTL.IV [UR16+0x12010] ;  /* 0x01201000ff00a9b1 */ /* 0x000e640008000010 */
[----:B-1----:R-:W-:Y:S04]  /*1c40*/  STS.U16 [R3+UR16], R24 ;  /* 0x0000001803007988 */ /* 0x002fe80008000410 */
[----:B------:R-:W-:Y:S04]  /*1c50*/  STS.U16 [R3+UR16+0x200], R26 ;  /* 0x0002001a03007988 */ /* 0x000fe80008000410 */
[----:B------:R-:W-:Y:S04]  /*1c60*/  STS.U16 [R3+UR16+0x8], R28 ;  /* 0x0000081c03007988 */ /* 0x000fe80008000410 */
[----:B------:R-:W-:Y:S04]  /*1c70*/  STS.U16 [R3+UR16+0x208], R30 ;  /* 0x0002081e03007988 */ /* 0x000fe80008000410 */
[----:B------:R-:W-:Y:S04]  /*1c80*/  STS.U16 [R5+UR16], R32 ;  /* 0x0000002005007988 */ /* 0x000fe80008000410 */
        /* <DEDUP_REMOVED lines=10> */
[----:B------:R-:W-:Y:S01]  /*1d30*/  STS.U16 [R9+UR16+0x208], R54 ;  /* 0x0002083609007988 */ /* 0x000fe20008000410 */
[----:B------:R1:W-:Y:S06]  /*1d40*/  MEMBAR.ALL.CTA ;  /* 0x0000000000007992 */ /* 0x0003ec0000008000 */
[----:B-1----:R-:W1:Y:S02]  /*1d50*/  FENCE.VIEW.ASYNC.S ;  /* 0x00000000000073c6 */ /* 0x002e640000000000 */
[----:B-1----:R-:W-:Y:S06]  /*1d60*/  BAR.SYNC.DEFER_BLOCKING 0x0 ;  /* 0x0000000000007b1d */ /* 0x002fec0000010000 */
[----:B------:R1:W-:Y:S01]  /*1d70*/  @UP1 UTMASTG.2D [UR16], [UR6] ;  /* 0x00000010060013b5 */ /* 0x0003e20008008000 */
[----:B------:R0:W-:Y:S01]  /*1d80*/  UTMACMDFLUSH ;  /* 0x00000000000079b7 */ /* 0x0001e20000000000 */
[----:B------:R-:W-:-:S04]  /*1d90*/  DEPBAR.LE SB0, 0x0 ;  /* 0x000080000000791a */ /* 0x000fc80000000000 */
[----:B------:R-:W-:Y:S06]  /*1da0*/  BAR.SYNC.DEFER_BLOCKING 0x0 ;  /* 0x0000000000007b1d */ /* 0x000fec0000010000 */
[----:B-1----:R-:W-:Y:S05]  /*1db0*/  EXIT ;  /* 0x000000000000794d */ /* 0x002fea0003800000 */
.L_x_49:
[----:B------:R-:W1:Y:S02]  /*1dc0*/  SYNCS.PHASECHK.TRANS64.TRYWAIT P0, [UR20+0x12000], R2 ;  /* 0x01200002ff0075a7 */ /* 0x000e640008000154 */
[----:B-1----:R-:W-:Y:S05]  /*1dd0*/  @!P0 BRA `(.L_x_49) ;  /* 0xfffffffc00f88947 */ /* 0x002fea000383ffff */
[----:B------:R-:W-:Y:S05]  /*1de0*/  BRA `(.L_x_51) ;  /* 0xfffffff800707947 */ /* 0x000fea000383ffff */
.L_x_52:
[----:B------:R-:W-:-:S00]  /*1df0*/  BRA `(.L_x_52) ;  /* 0xfffffffc00fc7947 */ /* 0x000fc0000383ffff */
[----:B------:R-:W-:-:S00]  /*1e00*/  NOP ;  /* 0x0000000000007918 */ /* 0x000fc00000000000 */
[----:B------:R-:W-:-:S00]  /*1e10*/  NOP ;  /* 0x0000000000007918 */ /* 0x000fc00000000000 */
[----:B------:R-:W-:-:S00]  /*1e20*/  NOP ;  /* 0x0000000000007918 */ /* 0x000fc00000000000 */
[----:B------:R-:W-:-:S00]  /*1e30*/  NOP ;  /* 0x0000000000007918 */ /* 0x000fc00000000000 */
[----:B------:R-:W-:-:S00]  /*1e40*/  NOP ;  /* 0x0000000000007918 */ /* 0x000fc00000000000 */
[----:B------:R-:W-:-:S00]  /*1e50*/  NOP ;  /* 0x0000000000007918 */ /* 0x000fc00000000000 */
[----:B------:R-:W-:-:S00]  /*1e60*/  NOP ;  /* 0x0000000000007918 */ /* 0x000fc00000000000 */
[----:B------:R-:W-:-:S00]  /*1e70*/  NOP ;  /* 0x0000000000007918 */ /* 0x000fc00000000000 */
.L_x_53:


//--------------------- .nv.shared.gluon_wgmma    --------------------------
	.section	.nv.shared.gluon_wgmma,"aw",@nobits
	.sectionflags	@""
	.align	16
	.zero		1024


//--------------------- .nv.shared.reserved.0     --------------------------
	.section	.nv.shared.reserved.0,"aw",@nobits
	.weak		__nv_reservedSMEM_offset_0_alias
	.size		__nv_reservedSMEM_offset_0_alias, 0, 0
	.other		__nv_reservedSMEM_offset_0_alias,@"STO_CUDA_RESERVED_SHARED STV_DEFAULT"
__nv_reservedSMEM_offset_0_alias:
	.zero		0


//--------------------- .nv.constant0.gluon_wgmma --------------------------
	.section	.nv.constant0.gluon_wgmma,"a",@progbits
	.sectionflags	@""
	.align	4
.nv.constant0.gluon_wgmma:
	.zero		608


//--------------------- SYMBOLS --------------------------

	.type		.nv.reservedSmem.offset0,@object
	.size		.nv.reservedSmem.offset0,0x4
